//
// Generated by NVIDIA NVVM Compiler
//
// Compiler Build ID: CL-36424714
// Cuda compilation tools, release 13.0, V13.0.88
// Based on NVVM 20.0.0
//

.version 9.0
.target sm_100
.address_size 64

	// .globl	_Z21gemm_kernel_optimizediiidPKdiS0_idPdi
// _ZZ21gemm_kernel_optimizediiidPKdiS0_idPdiE2As has been demoted
// _ZZ21gemm_kernel_optimizediiidPKdiS0_idPdiE2Bs has been demoted

.visible .entry _Z21gemm_kernel_optimizediiidPKdiS0_idPdi(
	.param .u32 _Z21gemm_kernel_optimizediiidPKdiS0_idPdi_param_0,
	.param .u32 _Z21gemm_kernel_optimizediiidPKdiS0_idPdi_param_1,
	.param .u32 _Z21gemm_kernel_optimizediiidPKdiS0_idPdi_param_2,
	.param .f64 _Z21gemm_kernel_optimizediiidPKdiS0_idPdi_param_3,
	.param .u64 .ptr .align 1 _Z21gemm_kernel_optimizediiidPKdiS0_idPdi_param_4,
	.param .u32 _Z21gemm_kernel_optimizediiidPKdiS0_idPdi_param_5,
	.param .u64 .ptr .align 1 _Z21gemm_kernel_optimizediiidPKdiS0_idPdi_param_6,
	.param .u32 _Z21gemm_kernel_optimizediiidPKdiS0_idPdi_param_7,
	.param .f64 _Z21gemm_kernel_optimizediiidPKdiS0_idPdi_param_8,
	.param .u64 .ptr .align 1 _Z21gemm_kernel_optimizediiidPKdiS0_idPdi_param_9,
	.param .u32 _Z21gemm_kernel_optimizediiidPKdiS0_idPdi_param_10
)
{
	.reg .pred 	%p<196>;
	.reg .b32 	%r<554>;
	.reg .b64 	%rd<157>;
	.reg .b64 	%fd<541>;
	// demoted variable
	.shared .align 8 .b8 _ZZ21gemm_kernel_optimizediiidPKdiS0_idPdiE2As[16384];
	// demoted variable
	.shared .align 8 .b8 _ZZ21gemm_kernel_optimizediiidPKdiS0_idPdiE2Bs[16384];
	ld.param.u32 	%r156, [_Z21gemm_kernel_optimizediiidPKdiS0_idPdi_param_0];
	ld.param.u32 	%r157, [_Z21gemm_kernel_optimizediiidPKdiS0_idPdi_param_1];
	ld.param.u32 	%r158, [_Z21gemm_kernel_optimizediiidPKdiS0_idPdi_param_2];
	ld.param.f64 	%fd49, [_Z21gemm_kernel_optimizediiidPKdiS0_idPdi_param_3];
	ld.param.u64 	%rd14, [_Z21gemm_kernel_optimizediiidPKdiS0_idPdi_param_4];
	ld.param.u32 	%r159, [_Z21gemm_kernel_optimizediiidPKdiS0_idPdi_param_5];
	ld.param.u64 	%rd15, [_Z21gemm_kernel_optimizediiidPKdiS0_idPdi_param_6];
	ld.param.u32 	%r160, [_Z21gemm_kernel_optimizediiidPKdiS0_idPdi_param_7];
	ld.param.f64 	%fd50, [_Z21gemm_kernel_optimizediiidPKdiS0_idPdi_param_8];
	ld.param.u64 	%rd16, [_Z21gemm_kernel_optimizediiidPKdiS0_idPdi_param_9];
	ld.param.u32 	%r161, [_Z21gemm_kernel_optimizediiidPKdiS0_idPdi_param_10];
	cvta.to.global.u64 	%rd1, %rd14;
	cvta.to.global.u64 	%rd2, %rd15;
	cvta.to.global.u64 	%rd3, %rd16;
	mov.u32 	%r162, %tid.y;
	mov.u32 	%r1, %ntid.x;
	mov.u32 	%r163, %tid.x;
	mad.lo.s32 	%r2, %r162, %r1, %r163;
	mov.u32 	%r164, %ctaid.x;
	mov.u32 	%r165, %ctaid.y;
	shl.b32 	%r3, %r165, 6;
	shl.b32 	%r4, %r162, 2;
	add.s32 	%r5, %r3, %r4;
	shl.b32 	%r6, %r164, 6;
	shl.b32 	%r7, %r163, 2;
	add.s32 	%r8, %r6, %r7;
	setp.gt.u32 	%p1, %r2, 1023;
	@%p1 bra 	$L__BB0_41;
	mov.u32 	%r166, %ntid.y;
	mul.lo.s32 	%r9, %r1, %r166;
	add.s32 	%r167, %r2, %r9;
	max.u32 	%r168, %r167, 1024;
	setp.lt.u32 	%p2, %r167, 1024;
	selp.u32 	%r169, 1, 0, %p2;
	add.s32 	%r170, %r167, %r169;
	sub.s32 	%r171, %r168, %r170;
	div.u32 	%r172, %r171, %r9;
	add.s32 	%r10, %r172, %r169;
	add.s32 	%r173, %r10, 1;
	and.b32  	%r11, %r173, 3;
	and.b32  	%r12, %r10, 3;
	setp.eq.s32 	%p3, %r12, 3;
	mov.u32 	%r539, %r2;
	@%p3 bra 	$L__BB0_7;
	mov.b32 	%r538, 0;
	mov.u32 	%r539, %r2;
$L__BB0_3:
	.pragma "nounroll";
	shr.u32 	%r15, %r539, 4;
	and.b32  	%r16, %r539, 15;
	add.s32 	%r17, %r15, %r3;
	setp.lt.s32 	%p4, %r17, %r156;
	setp.lt.s32 	%p5, %r16, %r158;
	and.pred  	%p6, %p5, %p4;
	@%p6 bra 	$L__BB0_5;
	shl.b32 	%r175, %r15, 7;
	mov.u32 	%r176, _ZZ21gemm_kernel_optimizediiidPKdiS0_idPdiE2As;
	add.s32 	%r177, %r176, %r175;
	shl.b32 	%r178, %r16, 3;
	add.s32 	%r179, %r177, %r178;
	mov.b64 	%rd17, 0;
	st.shared.u64 	[%r179], %rd17;
	bra.uni 	$L__BB0_6;
$L__BB0_5:
	mad.lo.s32 	%r180, %r17, %r159, %r16;
	mul.wide.s32 	%rd18, %r180, 8;
	add.s64 	%rd19, %rd1, %rd18;
	ld.global.f64 	%fd51, [%rd19];
	shl.b32 	%r181, %r15, 7;
	mov.u32 	%r182, _ZZ21gemm_kernel_optimizediiidPKdiS0_idPdiE2As;
	add.s32 	%r183, %r182, %r181;
	shl.b32 	%r184, %r16, 3;
	add.s32 	%r185, %r183, %r184;
	st.shared.f64 	[%r185], %fd51;
$L__BB0_6:
	add.s32 	%r539, %r539, %r9;
	add.s32 	%r538, %r538, 1;
	setp.ne.s32 	%p7, %r538, %r11;
	@%p7 bra 	$L__BB0_3;
$L__BB0_7:
	setp.lt.u32 	%p8, %r10, 3;
	@%p8 bra 	$L__BB0_8;
	bra.uni 	$L__BB0_17;
$L__BB0_8:
	setp.eq.s32 	%p22, %r12, 3;
	mov.u32 	%r542, %r2;
	@%p22 bra 	$L__BB0_14;
	mov.b32 	%r541, 0;
	mov.u32 	%r542, %r2;
$L__BB0_10:
	.pragma "nounroll";
	shr.u32 	%r23, %r542, 6;
	and.b32  	%r24, %r542, 63;
	add.s32 	%r25, %r24, %r6;
	setp.lt.s32 	%p23, %r23, %r158;
	setp.lt.s32 	%p24, %r25, %r157;
	and.pred  	%p25, %p23, %p24;
	@%p25 bra 	$L__BB0_12;
	shl.b32 	%r232, %r23, 9;
	mov.u32 	%r233, _ZZ21gemm_kernel_optimizediiidPKdiS0_idPdiE2Bs;
	add.s32 	%r234, %r233, %r232;
	shl.b32 	%r235, %r24, 3;
	add.s32 	%r236, %r234, %r235;
	mov.b64 	%rd32, 0;
	st.shared.u64 	[%r236], %rd32;
	bra.uni 	$L__BB0_13;
$L__BB0_12:
	mad.lo.s32 	%r237, %r23, %r160, %r25;
	mul.wide.s32 	%rd33, %r237, 8;
	add.s64 	%rd34, %rd2, %rd33;
	ld.global.f64 	%fd56, [%rd34];
	shl.b32 	%r238, %r23, 9;
	mov.u32 	%r239, _ZZ21gemm_kernel_optimizediiidPKdiS0_idPdiE2Bs;
	add.s32 	%r240, %r239, %r238;
	shl.b32 	%r241, %r24, 3;
	add.s32 	%r242, %r240, %r241;
	st.shared.f64 	[%r242], %fd56;
$L__BB0_13:
	add.s32 	%r542, %r542, %r9;
	add.s32 	%r541, %r541, 1;
	setp.ne.s32 	%p26, %r541, %r11;
	@%p26 bra 	$L__BB0_10;
$L__BB0_14:
	setp.lt.u32 	%p27, %r10, 3;
	@%p27 bra 	$L__BB0_41;
$L__BB0_15:
	.pragma "nounroll";
	shr.u32 	%r47, %r542, 6;
	and.b32  	%r48, %r542, 63;
	add.s32 	%r49, %r48, %r6;
	setp.ge.s32 	%p28, %r47, %r158;
	setp.ge.s32 	%p29, %r49, %r157;
	or.pred  	%p30, %p28, %p29;
	@%p30 bra 	$L__BB0_30;
	mad.lo.s32 	%r249, %r47, %r160, %r49;
	mul.wide.s32 	%rd36, %r249, 8;
	add.s64 	%rd37, %rd2, %rd36;
	ld.global.f64 	%fd57, [%rd37];
	shl.b32 	%r250, %r47, 9;
	mov.u32 	%r251, _ZZ21gemm_kernel_optimizediiidPKdiS0_idPdiE2Bs;
	add.s32 	%r252, %r251, %r250;
	shl.b32 	%r253, %r48, 3;
	add.s32 	%r254, %r252, %r253;
	st.shared.f64 	[%r254], %fd57;
	bra.uni 	$L__BB0_31;
$L__BB0_17:
	.pragma "nounroll";
	shr.u32 	%r30, %r539, 4;
	and.b32  	%r31, %r539, 15;
	add.s32 	%r32, %r30, %r3;
	setp.ge.s32 	%p9, %r32, %r156;
	setp.ge.s32 	%p10, %r31, %r158;
	or.pred  	%p11, %p10, %p9;
	@%p11 bra 	$L__BB0_19;
	mad.lo.s32 	%r191, %r32, %r159, %r31;
	mul.wide.s32 	%rd21, %r191, 8;
	add.s64 	%rd22, %rd1, %rd21;
	ld.global.f64 	%fd52, [%rd22];
	shl.b32 	%r192, %r30, 7;
	mov.u32 	%r193, _ZZ21gemm_kernel_optimizediiidPKdiS0_idPdiE2As;
	add.s32 	%r194, %r193, %r192;
	shl.b32 	%r195, %r31, 3;
	add.s32 	%r196, %r194, %r195;
	st.shared.f64 	[%r196], %fd52;
	bra.uni 	$L__BB0_20;
$L__BB0_19:
	shl.b32 	%r186, %r30, 7;
	mov.u32 	%r187, _ZZ21gemm_kernel_optimizediiidPKdiS0_idPdiE2As;
	add.s32 	%r188, %r187, %r186;
	shl.b32 	%r189, %r31, 3;
	add.s32 	%r190, %r188, %r189;
	mov.b64 	%rd20, 0;
	st.shared.u64 	[%r190], %rd20;
$L__BB0_20:
	add.s32 	%r33, %r539, %r9;
	shr.u32 	%r34, %r33, 4;
	and.b32  	%r35, %r33, 15;
	add.s32 	%r36, %r34, %r3;
	setp.lt.s32 	%p12, %r36, %r156;
	setp.lt.s32 	%p13, %r35, %r158;
	and.pred  	%p14, %p13, %p12;
	@%p14 bra 	$L__BB0_22;
	shl.b32 	%r197, %r34, 7;
	mov.u32 	%r198, _ZZ21gemm_kernel_optimizediiidPKdiS0_idPdiE2As;
	add.s32 	%r199, %r198, %r197;
	shl.b32 	%r200, %r35, 3;
	add.s32 	%r201, %r199, %r200;
	mov.b64 	%rd23, 0;
	st.shared.u64 	[%r201], %rd23;
	bra.uni 	$L__BB0_23;
$L__BB0_22:
	mad.lo.s32 	%r202, %r36, %r159, %r35;
	mul.wide.s32 	%rd24, %r202, 8;
	add.s64 	%rd25, %rd1, %rd24;
	ld.global.f64 	%fd53, [%rd25];
	shl.b32 	%r203, %r34, 7;
	mov.u32 	%r204, _ZZ21gemm_kernel_optimizediiidPKdiS0_idPdiE2As;
	add.s32 	%r205, %r204, %r203;
	shl.b32 	%r206, %r35, 3;
	add.s32 	%r207, %r205, %r206;
	st.shared.f64 	[%r207], %fd53;
$L__BB0_23:
	add.s32 	%r37, %r33, %r9;
	shr.u32 	%r38, %r37, 4;
	and.b32  	%r39, %r37, 15;
	add.s32 	%r40, %r38, %r3;
	setp.lt.s32 	%p15, %r40, %r156;
	setp.lt.s32 	%p16, %r39, %r158;
	and.pred  	%p17, %p16, %p15;
	@%p17 bra 	$L__BB0_25;
	shl.b32 	%r208, %r38, 7;
	mov.u32 	%r209, _ZZ21gemm_kernel_optimizediiidPKdiS0_idPdiE2As;
	add.s32 	%r210, %r209, %r208;
	shl.b32 	%r211, %r39, 3;
	add.s32 	%r212, %r210, %r211;
	mov.b64 	%rd26, 0;
	st.shared.u64 	[%r212], %rd26;
	bra.uni 	$L__BB0_26;
$L__BB0_25:
	mad.lo.s32 	%r213, %r40, %r159, %r39;
	mul.wide.s32 	%rd27, %r213, 8;
	add.s64 	%rd28, %rd1, %rd27;
	ld.global.f64 	%fd54, [%rd28];
	shl.b32 	%r214, %r38, 7;
	mov.u32 	%r215, _ZZ21gemm_kernel_optimizediiidPKdiS0_idPdiE2As;
	add.s32 	%r216, %r215, %r214;
	shl.b32 	%r217, %r39, 3;
	add.s32 	%r218, %r216, %r217;
	st.shared.f64 	[%r218], %fd54;
$L__BB0_26:
	add.s32 	%r41, %r37, %r9;
	shr.u32 	%r42, %r41, 4;
	and.b32  	%r43, %r41, 15;
	add.s32 	%r44, %r42, %r3;
	setp.lt.s32 	%p18, %r44, %r156;
	setp.lt.s32 	%p19, %r43, %r158;
	and.pred  	%p20, %p19, %p18;
	@%p20 bra 	$L__BB0_28;
	shl.b32 	%r219, %r42, 7;
	mov.u32 	%r220, _ZZ21gemm_kernel_optimizediiidPKdiS0_idPdiE2As;
	add.s32 	%r221, %r220, %r219;
	shl.b32 	%r222, %r43, 3;
	add.s32 	%r223, %r221, %r222;
	mov.b64 	%rd29, 0;
	st.shared.u64 	[%r223], %rd29;
	bra.uni 	$L__BB0_29;
$L__BB0_28:
	mad.lo.s32 	%r224, %r44, %r159, %r43;
	mul.wide.s32 	%rd30, %r224, 8;
	add.s64 	%rd31, %rd1, %rd30;
	ld.global.f64 	%fd55, [%rd31];
	shl.b32 	%r225, %r42, 7;
	mov.u32 	%r226, _ZZ21gemm_kernel_optimizediiidPKdiS0_idPdiE2As;
	add.s32 	%r227, %r226, %r225;
	shl.b32 	%r228, %r43, 3;
	add.s32 	%r229, %r227, %r228;
	st.shared.f64 	[%r229], %fd55;
$L__BB0_29:
	add.s32 	%r539, %r41, %r9;
	setp.lt.u32 	%p21, %r539, 1024;
	@%p21 bra 	$L__BB0_17;
	bra.uni 	$L__BB0_8;
$L__BB0_30:
	shl.b32 	%r244, %r47, 9;
	mov.u32 	%r245, _ZZ21gemm_kernel_optimizediiidPKdiS0_idPdiE2Bs;
	add.s32 	%r246, %r245, %r244;
	shl.b32 	%r247, %r48, 3;
	add.s32 	%r248, %r246, %r247;
	mov.b64 	%rd35, 0;
	st.shared.u64 	[%r248], %rd35;
$L__BB0_31:
	add.s32 	%r50, %r542, %r9;
	shr.u32 	%r51, %r50, 6;
	and.b32  	%r52, %r50, 63;
	add.s32 	%r255, %r52, %r6;
	setp.lt.s32 	%p31, %r51, %r158;
	setp.lt.s32 	%p32, %r255, %r157;
	and.pred  	%p33, %p31, %p32;
	@%p33 bra 	$L__BB0_33;
	shl.b32 	%r256, %r51, 9;
	mov.u32 	%r257, _ZZ21gemm_kernel_optimizediiidPKdiS0_idPdiE2Bs;
	add.s32 	%r258, %r257, %r256;
	shl.b32 	%r259, %r52, 3;
	add.s32 	%r260, %r258, %r259;
	mov.b64 	%rd38, 0;
	st.shared.u64 	[%r260], %rd38;
	bra.uni 	$L__BB0_34;
$L__BB0_33:
	mad.lo.s32 	%r261, %r51, %r160, %r255;
	mul.wide.s32 	%rd39, %r261, 8;
	add.s64 	%rd40, %rd2, %rd39;
	ld.global.f64 	%fd58, [%rd40];
	shl.b32 	%r262, %r51, 9;
	mov.u32 	%r263, _ZZ21gemm_kernel_optimizediiidPKdiS0_idPdiE2Bs;
	add.s32 	%r264, %r263, %r262;
	shl.b32 	%r265, %r52, 3;
	add.s32 	%r266, %r264, %r265;
	st.shared.f64 	[%r266], %fd58;
$L__BB0_34:
	add.s32 	%r54, %r50, %r9;
	shr.u32 	%r55, %r54, 6;
	and.b32  	%r56, %r54, 63;
	add.s32 	%r57, %r56, %r6;
	setp.lt.s32 	%p34, %r55, %r158;
	setp.lt.s32 	%p35, %r57, %r157;
	and.pred  	%p36, %p34, %p35;
	@%p36 bra 	$L__BB0_36;
	shl.b32 	%r268, %r55, 9;
	mov.u32 	%r269, _ZZ21gemm_kernel_optimizediiidPKdiS0_idPdiE2Bs;
	add.s32 	%r270, %r269, %r268;
	shl.b32 	%r271, %r56, 3;
	add.s32 	%r272, %r270, %r271;
	mov.b64 	%rd41, 0;
	st.shared.u64 	[%r272], %rd41;
	bra.uni 	$L__BB0_37;
$L__BB0_36:
	mad.lo.s32 	%r273, %r55, %r160, %r57;
	mul.wide.s32 	%rd42, %r273, 8;
	add.s64 	%rd43, %rd2, %rd42;
	ld.global.f64 	%fd59, [%rd43];
	shl.b32 	%r274, %r55, 9;
	mov.u32 	%r275, _ZZ21gemm_kernel_optimizediiidPKdiS0_idPdiE2Bs;
	add.s32 	%r276, %r275, %r274;
	shl.b32 	%r277, %r56, 3;
	add.s32 	%r278, %r276, %r277;
	st.shared.f64 	[%r278], %fd59;
$L__BB0_37:
	add.s32 	%r58, %r54, %r9;
	shr.u32 	%r59, %r58, 6;
	and.b32  	%r60, %r58, 63;
	add.s32 	%r61, %r60, %r6;
	setp.lt.s32 	%p37, %r59, %r158;
	setp.lt.s32 	%p38, %r61, %r157;
	and.pred  	%p39, %p37, %p38;
	@%p39 bra 	$L__BB0_39;
	shl.b32 	%r280, %r59, 9;
	mov.u32 	%r281, _ZZ21gemm_kernel_optimizediiidPKdiS0_idPdiE2Bs;
	add.s32 	%r282, %r281, %r280;
	shl.b32 	%r283, %r60, 3;
	add.s32 	%r284, %r282, %r283;
	mov.b64 	%rd44, 0;
	st.shared.u64 	[%r284], %rd44;
	bra.uni 	$L__BB0_40;
$L__BB0_39:
	mad.lo.s32 	%r285, %r59, %r160, %r61;
	mul.wide.s32 	%rd45, %r285, 8;
	add.s64 	%rd46, %rd2, %rd45;
	ld.global.f64 	%fd60, [%rd46];
	shl.b32 	%r286, %r59, 9;
	mov.u32 	%r287, _ZZ21gemm_kernel_optimizediiidPKdiS0_idPdiE2Bs;
	add.s32 	%r288, %r287, %r286;
	shl.b32 	%r289, %r60, 3;
	add.s32 	%r290, %r288, %r289;
	st.shared.f64 	[%r290], %fd60;
$L__BB0_40:
	add.s32 	%r542, %r58, %r9;
	setp.lt.u32 	%p40, %r542, 1024;
	@%p40 bra 	$L__BB0_15;
$L__BB0_41:
	bar.sync 	0;
	setp.lt.s32 	%p41, %r158, 1;
	mov.f64 	%fd525, 0d0000000000000000;
	mov.f64 	%fd526, %fd525;
	mov.f64 	%fd527, %fd525;
	mov.f64 	%fd528, %fd525;
	mov.f64 	%fd529, %fd525;
	mov.f64 	%fd530, %fd525;
	mov.f64 	%fd531, %fd525;
	mov.f64 	%fd532, %fd525;
	mov.f64 	%fd533, %fd525;
	mov.f64 	%fd534, %fd525;
	mov.f64 	%fd535, %fd525;
	mov.f64 	%fd536, %fd525;
	mov.f64 	%fd537, %fd525;
	mov.f64 	%fd538, %fd525;
	mov.f64 	%fd539, %fd525;
	mov.f64 	%fd540, %fd525;
	@%p41 bra 	$L__BB0_47;
	mov.u32 	%r292, %ntid.y;
	mul.lo.s32 	%r63, %r1, %r292;
	add.s32 	%r293, %r2, %r63;
	max.u32 	%r294, %r293, 1024;
	setp.lt.u32 	%p42, %r293, 1024;
	selp.u32 	%r295, 1, 0, %p42;
	add.s32 	%r296, %r293, %r295;
	sub.s32 	%r297, %r294, %r296;
	div.u32 	%r298, %r297, %r63;
	add.s32 	%r64, %r298, %r295;
	shr.u32 	%r65, %r2, 4;
	and.b32  	%r66, %r2, 63;
	mov.b32 	%r545, 0;
	mov.f64 	%fd525, 0d0000000000000000;
	mov.u32 	%r546, %r545;
$L__BB0_43:
	mov.u32 	%r78, %r546;
	mov.u32 	%r77, %r545;
	setp.gt.u32 	%p43, %r2, 1023;
	add.s32 	%r545, %r77, 16;
	setp.ge.s32 	%p44, %r545, %r158;
	or.pred  	%p45, %p44, %p43;
	@%p45 bra 	$L__BB0_130;
	and.b32  	%r299, %r64, 3;
	setp.eq.s32 	%p46, %r299, 3;
	shl.b32 	%r300, %r78, 13;
	xor.b32  	%r301, %r300, 8192;
	mov.u32 	%r302, _ZZ21gemm_kernel_optimizediiidPKdiS0_idPdiE2As;
	add.s32 	%r80, %r302, %r301;
	mov.u32 	%r547, %r2;
	@%p46 bra 	$L__BB0_89;
	add.s32 	%r303, %r65, %r3;
	setp.lt.s32 	%p47, %r303, %r156;
	and.b32  	%r304, %r2, 15;
	add.s32 	%r305, %r304, %r545;
	setp.lt.s32 	%p48, %r305, %r158;
	and.pred  	%p49, %p47, %p48;
	@%p49 bra 	$L__BB0_80;
	shl.b32 	%r306, %r65, 7;
	add.s32 	%r307, %r80, %r306;
	shl.b32 	%r308, %r2, 3;
	and.b32  	%r309, %r308, 120;
	add.s32 	%r310, %r307, %r309;
	mov.b64 	%rd47, 0;
	st.shared.u64 	[%r310], %rd47;
	bra.uni 	$L__BB0_81;
$L__BB0_47:
	setp.neu.f64 	%p99, %fd50, 0d0000000000000000;
	@%p99 bra 	$L__BB0_131;
	setp.lt.s32 	%p148, %r5, %r156;
	mul.lo.s32 	%r67, %r5, %r161;
	setp.lt.s32 	%p149, %r8, %r157;
	and.pred  	%p150, %p148, %p149;
	@%p150 bra 	$L__BB0_49;
	bra.uni 	$L__BB0_50;
$L__BB0_49:
	mul.f64 	%fd493, %fd49, %fd532;
	add.s32 	%r527, %r8, %r67;
	mul.wide.s32 	%rd137, %r527, 8;
	add.s64 	%rd138, %rd3, %rd137;
	st.global.f64 	[%rd138], %fd493;
$L__BB0_50:
	setp.ge.s32 	%p151, %r5, %r156;
	add.s32 	%r72, %r8, 1;
	setp.ge.s32 	%p152, %r72, %r157;
	cvt.s64.s32 	%rd139, %r67;
	cvt.u64.u32 	%rd7, %r8;
	add.s64 	%rd140, %rd7, %rd139;
	shl.b64 	%rd141, %rd140, 3;
	add.s64 	%rd8, %rd3, %rd141;
	or.pred  	%p153, %p151, %p152;
	@%p153 bra 	$L__BB0_52;
	mul.f64 	%fd494, %fd49, %fd531;
	st.global.f64 	[%rd8+8], %fd494;
$L__BB0_52:
	setp.ge.s32 	%p154, %r5, %r156;
	add.s32 	%r73, %r8, 2;
	setp.ge.s32 	%p155, %r73, %r157;
	or.pred  	%p156, %p154, %p155;
	@%p156 bra 	$L__BB0_54;
	mul.f64 	%fd495, %fd49, %fd530;
	st.global.f64 	[%rd8+16], %fd495;
$L__BB0_54:
	setp.ge.s32 	%p157, %r5, %r156;
	add.s32 	%r74, %r8, 3;
	setp.ge.s32 	%p158, %r74, %r157;
	or.pred  	%p159, %p157, %p158;
	@%p159 bra 	$L__BB0_56;
	mul.f64 	%fd496, %fd49, %fd529;
	st.global.f64 	[%rd8+24], %fd496;
$L__BB0_56:
	setp.lt.s32 	%p160, %r8, %r157;
	add.s32 	%r75, %r5, 1;
	setp.lt.s32 	%p161, %r75, %r156;
	add.s32 	%r76, %r67, %r161;
	and.pred  	%p162, %p161, %p160;
	@%p162 bra 	$L__BB0_57;
	bra.uni 	$L__BB0_58;
$L__BB0_57:
	mul.f64 	%fd497, %fd49, %fd528;
	add.s32 	%r532, %r8, %r76;
	mul.wide.s32 	%rd142, %r532, 8;
	add.s64 	%rd143, %rd3, %rd142;
	st.global.f64 	[%rd143], %fd497;
$L__BB0_58:
	setp.ge.s32 	%p163, %r75, %r156;
	setp.ge.s32 	%p164, %r72, %r157;
	cvt.s64.s32 	%rd144, %r76;
	add.s64 	%rd145, %rd7, %rd144;
	shl.b64 	%rd146, %rd145, 3;
	add.s64 	%rd4, %rd3, %rd146;
	or.pred  	%p165, %p163, %p164;
	@%p165 bra 	$L__BB0_60;
	mul.f64 	%fd498, %fd49, %fd527;
	st.global.f64 	[%rd4+8], %fd498;
$L__BB0_60:
	setp.ge.s32 	%p166, %r75, %r156;
	setp.ge.s32 	%p167, %r73, %r157;
	or.pred  	%p168, %p166, %p167;
	@%p168 bra 	$L__BB0_62;
	mul.f64 	%fd499, %fd49, %fd526;
	st.global.f64 	[%rd4+16], %fd499;
$L__BB0_62:
	setp.ge.s32 	%p169, %r75, %r156;
	setp.ge.s32 	%p170, %r74, %r157;
	or.pred  	%p171, %p169, %p170;
	@%p171 bra 	$L__BB0_64;
	mul.f64 	%fd500, %fd49, %fd525;
	st.global.f64 	[%rd4+24], %fd500;
$L__BB0_64:
	setp.ge.s32 	%p172, %r8, %r157;
	add.s32 	%r68, %r5, 2;
	setp.ge.s32 	%p173, %r68, %r156;
	add.s32 	%r69, %r76, %r161;
	or.pred  	%p174, %p173, %p172;
	@%p174 bra 	$L__BB0_66;
	mul.f64 	%fd501, %fd49, %fd533;
	add.s32 	%r534, %r8, %r69;
	mul.wide.s32 	%rd147, %r534, 8;
	add.s64 	%rd148, %rd3, %rd147;
	st.global.f64 	[%rd148], %fd501;
$L__BB0_66:
	setp.ge.s32 	%p175, %r72, %r157;
	setp.ge.s32 	%p176, %r68, %r156;
	cvt.s64.s32 	%rd149, %r69;
	add.s64 	%rd150, %rd7, %rd149;
	shl.b64 	%rd151, %rd150, 3;
	add.s64 	%rd5, %rd3, %rd151;
	or.pred  	%p177, %p176, %p175;
	@%p177 bra 	$L__BB0_68;
	mul.f64 	%fd502, %fd49, %fd534;
	st.global.f64 	[%rd5+8], %fd502;
$L__BB0_68:
	setp.ge.s32 	%p178, %r73, %r157;
	setp.ge.s32 	%p179, %r68, %r156;
	or.pred  	%p180, %p179, %p178;
	@%p180 bra 	$L__BB0_70;
	mul.f64 	%fd503, %fd49, %fd535;
	st.global.f64 	[%rd5+16], %fd503;
$L__BB0_70:
	setp.ge.s32 	%p181, %r74, %r157;
	setp.ge.s32 	%p182, %r68, %r156;
	or.pred  	%p183, %p182, %p181;
	@%p183 bra 	$L__BB0_72;
	mul.f64 	%fd504, %fd49, %fd536;
	st.global.f64 	[%rd5+24], %fd504;
$L__BB0_72:
	setp.ge.s32 	%p184, %r8, %r157;
	add.s32 	%r70, %r5, 3;
	setp.ge.s32 	%p185, %r70, %r156;
	add.s32 	%r71, %r69, %r161;
	or.pred  	%p186, %p185, %p184;
	@%p186 bra 	$L__BB0_74;
	mul.f64 	%fd505, %fd49, %fd537;
	add.s32 	%r536, %r8, %r71;
	mul.wide.s32 	%rd152, %r536, 8;
	add.s64 	%rd153, %rd3, %rd152;
	st.global.f64 	[%rd153], %fd505;
$L__BB0_74:
	setp.ge.s32 	%p187, %r72, %r157;
	setp.ge.s32 	%p188, %r70, %r156;
	cvt.s64.s32 	%rd154, %r71;
	add.s64 	%rd155, %rd7, %rd154;
	shl.b64 	%rd156, %rd155, 3;
	add.s64 	%rd6, %rd3, %rd156;
	or.pred  	%p189, %p188, %p187;
	@%p189 bra 	$L__BB0_76;
	mul.f64 	%fd506, %fd49, %fd538;
	st.global.f64 	[%rd6+8], %fd506;
$L__BB0_76:
	setp.ge.s32 	%p190, %r73, %r157;
	setp.ge.s32 	%p191, %r70, %r156;
	or.pred  	%p192, %p191, %p190;
	@%p192 bra 	$L__BB0_78;
	mul.f64 	%fd507, %fd49, %fd539;
	st.global.f64 	[%rd6+16], %fd507;
$L__BB0_78:
	setp.ge.s32 	%p193, %r74, %r157;
	setp.ge.s32 	%p194, %r70, %r156;
	or.pred  	%p195, %p194, %p193;
	@%p195 bra 	$L__BB0_163;
	mul.f64 	%fd508, %fd49, %fd540;
	st.global.f64 	[%rd6+24], %fd508;
	bra.uni 	$L__BB0_163;
$L__BB0_80:
	add.s32 	%r311, %r65, %r3;
	mul.lo.s32 	%r312, %r311, %r159;
	cvt.s64.s32 	%rd49, %r312;
	and.b32  	%r313, %r2, 15;
	add.s32 	%r314, %r313, %r77;
	cvt.u64.u32 	%rd50, %r314;
	add.s64 	%rd51, %rd49, %rd50;
	shl.b64 	%rd52, %rd51, 3;
	add.s64 	%rd53, %rd14, %rd52;
	add.s64 	%rd48, %rd53, 128;
	// begin inline asm
	ld.global.nc.f64 %fd63, [%rd48];
	// end inline asm
	shl.b32 	%r315, %r65, 7;
	add.s32 	%r316, %r80, %r315;
	shl.b32 	%r317, %r2, 3;
	and.b32  	%r318, %r317, 120;
	add.s32 	%r319, %r316, %r318;
	st.shared.f64 	[%r319], %fd63;
$L__BB0_81:
	add.s32 	%r547, %r2, %r63;
	and.b32  	%r320, %r64, 3;
	setp.eq.s32 	%p50, %r320, 0;
	@%p50 bra 	$L__BB0_89;
	add.s32 	%r321, %r2, %r63;
	shr.u32 	%r82, %r321, 4;
	add.s32 	%r322, %r82, %r3;
	setp.lt.s32 	%p51, %r322, %r156;
	and.b32  	%r323, %r547, 15;
	add.s32 	%r324, %r323, %r545;
	setp.lt.s32 	%p52, %r324, %r158;
	and.pred  	%p53, %p51, %p52;
	@%p53 bra 	$L__BB0_84;
	shl.b32 	%r325, %r82, 7;
	add.s32 	%r326, %r80, %r325;
	shl.b32 	%r327, %r547, 3;
	and.b32  	%r328, %r327, 120;
	add.s32 	%r329, %r326, %r328;
	mov.b64 	%rd54, 0;
	st.shared.u64 	[%r329], %rd54;
	bra.uni 	$L__BB0_85;
$L__BB0_84:
	add.s32 	%r330, %r82, %r3;
	mul.lo.s32 	%r331, %r330, %r159;
	cvt.s64.s32 	%rd56, %r331;
	add.s32 	%r332, %r2, %r63;
	and.b32  	%r333, %r332, 15;
	add.s32 	%r334, %r333, %r77;
	cvt.u64.u32 	%rd57, %r334;
	add.s64 	%rd58, %rd56, %rd57;
	shl.b64 	%rd59, %rd58, 3;
	add.s64 	%rd60, %rd14, %rd59;
	add.s64 	%rd55, %rd60, 128;
	// begin inline asm
	ld.global.nc.f64 %fd64, [%rd55];
	// end inline asm
	shl.b32 	%r335, %r82, 7;
	add.s32 	%r336, %r80, %r335;
	shl.b32 	%r337, %r332, 3;
	and.b32  	%r338, %r337, 120;
	add.s32 	%r339, %r336, %r338;
	st.shared.f64 	[%r339], %fd64;
$L__BB0_85:
	add.s32 	%r340, %r2, %r63;
	add.s32 	%r547, %r340, %r63;
	and.b32  	%r341, %r64, 3;
	setp.eq.s32 	%p54, %r341, 1;
	@%p54 bra 	$L__BB0_89;
	add.s32 	%r342, %r2, %r63;
	add.s32 	%r343, %r342, %r63;
	shr.u32 	%r84, %r343, 4;
	add.s32 	%r344, %r84, %r3;
	setp.lt.s32 	%p55, %r344, %r156;
	and.b32  	%r345, %r547, 15;
	add.s32 	%r346, %r345, %r545;
	setp.lt.s32 	%p56, %r346, %r158;
	and.pred  	%p57, %p55, %p56;
	@%p57 bra 	$L__BB0_88;
	add.s32 	%r85, %r547, %r63;
	shl.b32 	%r347, %r84, 7;
	add.s32 	%r348, %r80, %r347;
	shl.b32 	%r349, %r547, 3;
	and.b32  	%r350, %r349, 120;
	add.s32 	%r351, %r348, %r350;
	mov.b64 	%rd61, 0;
	st.shared.u64 	[%r351], %rd61;
	mov.u32 	%r547, %r85;
	bra.uni 	$L__BB0_89;
$L__BB0_88:
	add.s32 	%r352, %r2, %r63;
	add.s32 	%r353, %r352, %r63;
	add.s32 	%r547, %r353, %r63;
	shr.u32 	%r354, %r353, 4;
	add.s32 	%r355, %r354, %r3;
	mul.lo.s32 	%r356, %r355, %r159;
	cvt.s64.s32 	%rd63, %r356;
	and.b32  	%r357, %r353, 15;
	add.s32 	%r358, %r357, %r77;
	cvt.u64.u32 	%rd64, %r358;
	add.s64 	%rd65, %rd63, %rd64;
	shl.b64 	%rd66, %rd65, 3;
	add.s64 	%rd67, %rd14, %rd66;
	add.s64 	%rd62, %rd67, 128;
	// begin inline asm
	ld.global.nc.f64 %fd65, [%rd62];
	// end inline asm
	shl.b32 	%r359, %r354, 7;
	add.s32 	%r360, %r80, %r359;
	shl.b32 	%r361, %r353, 3;
	and.b32  	%r362, %r361, 120;
	add.s32 	%r363, %r360, %r362;
	st.shared.f64 	[%r363], %fd65;
$L__BB0_89:
	setp.lt.u32 	%p58, %r64, 3;
	@%p58 bra 	$L__BB0_93;
	shl.b32 	%r364, %r63, 1;
	add.s32 	%r551, %r364, %r547;
	mad.lo.s32 	%r550, %r63, 3, %r547;
	add.s32 	%r549, %r63, %r547;
$L__BB0_91:
	.pragma "nounroll";
	shr.u32 	%r106, %r547, 4;
	and.b32  	%r107, %r547, 15;
	add.s32 	%r108, %r106, %r3;
	add.s32 	%r365, %r107, %r545;
	setp.ge.s32 	%p59, %r108, %r156;
	setp.ge.s32 	%p60, %r365, %r158;
	or.pred  	%p61, %p59, %p60;
	@%p61 bra 	$L__BB0_108;
	mul.lo.s32 	%r370, %r108, %r159;
	cvt.s64.s32 	%rd70, %r370;
	add.s32 	%r371, %r107, %r77;
	cvt.u64.u32 	%rd71, %r371;
	add.s64 	%rd72, %rd70, %rd71;
	shl.b64 	%rd73, %rd72, 3;
	add.s64 	%rd74, %rd14, %rd73;
	add.s64 	%rd69, %rd74, 128;
	// begin inline asm
	ld.global.nc.f64 %fd66, [%rd69];
	// end inline asm
	shl.b32 	%r372, %r106, 7;
	add.s32 	%r373, %r80, %r372;
	shl.b32 	%r374, %r107, 3;
	add.s32 	%r375, %r373, %r374;
	st.shared.f64 	[%r375], %fd66;
	bra.uni 	$L__BB0_109;
$L__BB0_93:
	and.b32  	%r411, %r64, 3;
	setp.eq.s32 	%p72, %r411, 3;
	shl.b32 	%r412, %r78, 13;
	xor.b32  	%r413, %r412, 8192;
	mov.u32 	%r414, _ZZ21gemm_kernel_optimizediiidPKdiS0_idPdiE2Bs;
	add.s32 	%r91, %r414, %r413;
	mov.u32 	%r548, %r2;
	@%p72 bra 	$L__BB0_105;
	add.s32 	%r415, %r66, %r6;
	setp.lt.s32 	%p73, %r415, %r157;
	shr.u32 	%r417, %r2, 6;
	add.s32 	%r92, %r417, %r545;
	setp.lt.s32 	%p74, %r92, %r158;
	and.pred  	%p75, %p74, %p73;
	@%p75 bra 	$L__BB0_96;
	shl.b32 	%r418, %r2, 3;
	and.b32  	%r419, %r418, -512;
	add.s32 	%r420, %r91, %r419;
	shl.b32 	%r421, %r66, 3;
	add.s32 	%r422, %r420, %r421;
	mov.b64 	%rd96, 0;
	st.shared.u64 	[%r422], %rd96;
	bra.uni 	$L__BB0_97;
$L__BB0_96:
	add.s32 	%r423, %r66, %r6;
	mad.lo.s32 	%r424, %r92, %r160, %r423;
	mul.wide.s32 	%rd98, %r424, 8;
	add.s64 	%rd97, %rd15, %rd98;
	// begin inline asm
	ld.global.nc.f64 %fd70, [%rd97];
	// end inline asm
	shl.b32 	%r425, %r2, 3;
	and.b32  	%r426, %r425, -512;
	add.s32 	%r427, %r91, %r426;
	shl.b32 	%r428, %r66, 3;
	add.s32 	%r429, %r427, %r428;
	st.shared.f64 	[%r429], %fd70;
$L__BB0_97:
	add.s32 	%r548, %r2, %r63;
	and.b32  	%r430, %r64, 3;
	setp.eq.s32 	%p76, %r430, 0;
	@%p76 bra 	$L__BB0_105;
	add.s32 	%r431, %r2, %r63;
	and.b32  	%r94, %r431, 63;
	add.s32 	%r433, %r94, %r6;
	setp.lt.s32 	%p77, %r433, %r157;
	shr.u32 	%r434, %r548, 6;
	add.s32 	%r95, %r434, %r545;
	setp.lt.s32 	%p78, %r95, %r158;
	and.pred  	%p79, %p78, %p77;
	@%p79 bra 	$L__BB0_100;
	shl.b32 	%r435, %r548, 3;
	and.b32  	%r436, %r435, -512;
	add.s32 	%r437, %r91, %r436;
	shl.b32 	%r438, %r94, 3;
	add.s32 	%r439, %r437, %r438;
	mov.b64 	%rd99, 0;
	st.shared.u64 	[%r439], %rd99;
	bra.uni 	$L__BB0_101;
$L__BB0_100:
	add.s32 	%r440, %r94, %r6;
	mad.lo.s32 	%r441, %r95, %r160, %r440;
	mul.wide.s32 	%rd101, %r441, 8;
	add.s64 	%rd100, %rd15, %rd101;
	// begin inline asm
	ld.global.nc.f64 %fd71, [%rd100];
	// end inline asm
	shl.b32 	%r442, %r548, 3;
	and.b32  	%r443, %r442, -512;
	add.s32 	%r444, %r91, %r443;
	shl.b32 	%r445, %r94, 3;
	add.s32 	%r446, %r444, %r445;
	st.shared.f64 	[%r446], %fd71;
$L__BB0_101:
	add.s32 	%r447, %r2, %r63;
	add.s32 	%r548, %r447, %r63;
	and.b32  	%r448, %r64, 3;
	setp.eq.s32 	%p80, %r448, 1;
	@%p80 bra 	$L__BB0_105;
	add.s32 	%r449, %r2, %r63;
	add.s32 	%r450, %r449, %r63;
	and.b32  	%r97, %r450, 63;
	add.s32 	%r451, %r97, %r6;
	setp.lt.s32 	%p81, %r451, %r157;
	shr.u32 	%r453, %r548, 6;
	add.s32 	%r98, %r453, %r545;
	setp.lt.s32 	%p82, %r98, %r158;
	and.pred  	%p83, %p82, %p81;
	@%p83 bra 	$L__BB0_104;
	add.s32 	%r99, %r548, %r63;
	shl.b32 	%r454, %r548, 3;
	and.b32  	%r455, %r454, -512;
	add.s32 	%r456, %r91, %r455;
	shl.b32 	%r457, %r97, 3;
	add.s32 	%r458, %r456, %r457;
	mov.b64 	%rd102, 0;
	st.shared.u64 	[%r458], %rd102;
	mov.u32 	%r548, %r99;
	bra.uni 	$L__BB0_105;
$L__BB0_104:
	add.s32 	%r100, %r548, %r63;
	add.s32 	%r459, %r97, %r6;
	mad.lo.s32 	%r460, %r98, %r160, %r459;
	mul.wide.s32 	%rd104, %r460, 8;
	add.s64 	%rd103, %rd15, %rd104;
	// begin inline asm
	ld.global.nc.f64 %fd72, [%rd103];
	// end inline asm
	shl.b32 	%r461, %r548, 3;
	and.b32  	%r462, %r461, -512;
	add.s32 	%r463, %r91, %r462;
	shl.b32 	%r464, %r97, 3;
	add.s32 	%r465, %r463, %r464;
	st.shared.f64 	[%r465], %fd72;
	mov.u32 	%r548, %r100;
$L__BB0_105:
	@%p58 bra 	$L__BB0_130;
$L__BB0_106:
	.pragma "nounroll";
	shr.u32 	%r125, %r548, 6;
	and.b32  	%r126, %r548, 63;
	add.s32 	%r127, %r126, %r6;
	add.s32 	%r128, %r125, %r545;
	setp.ge.s32 	%p85, %r128, %r158;
	setp.ge.s32 	%p86, %r127, %r157;
	or.pred  	%p87, %p85, %p86;
	@%p87 bra 	$L__BB0_119;
	mad.lo.s32 	%r471, %r128, %r160, %r127;
	mul.wide.s32 	%rd107, %r471, 8;
	add.s64 	%rd106, %rd15, %rd107;
	// begin inline asm
	ld.global.nc.f64 %fd73, [%rd106];
	// end inline asm
	shl.b32 	%r472, %r125, 9;
	add.s32 	%r473, %r91, %r472;
	shl.b32 	%r474, %r126, 3;
	add.s32 	%r475, %r473, %r474;
	st.shared.f64 	[%r475], %fd73;
	bra.uni 	$L__BB0_120;
$L__BB0_108:
	shl.b32 	%r366, %r106, 7;
	add.s32 	%r367, %r80, %r366;
	shl.b32 	%r368, %r107, 3;
	add.s32 	%r369, %r367, %r368;
	mov.b64 	%rd68, 0;
	st.shared.u64 	[%r369], %rd68;
$L__BB0_109:
	shr.u32 	%r109, %r549, 4;
	and.b32  	%r110, %r549, 15;
	add.s32 	%r111, %r109, %r3;
	add.s32 	%r376, %r110, %r545;
	setp.lt.s32 	%p62, %r111, %r156;
	setp.lt.s32 	%p63, %r376, %r158;
	and.pred  	%p64, %p62, %p63;
	@%p64 bra 	$L__BB0_111;
	shl.b32 	%r377, %r109, 7;
	add.s32 	%r378, %r80, %r377;
	shl.b32 	%r379, %r110, 3;
	add.s32 	%r380, %r378, %r379;
	mov.b64 	%rd75, 0;
	st.shared.u64 	[%r380], %rd75;
	bra.uni 	$L__BB0_112;
$L__BB0_111:
	mul.lo.s32 	%r381, %r111, %r159;
	cvt.s64.s32 	%rd77, %r381;
	add.s32 	%r382, %r110, %r77;
	cvt.u64.u32 	%rd78, %r382;
	add.s64 	%rd79, %rd77, %rd78;
	shl.b64 	%rd80, %rd79, 3;
	add.s64 	%rd81, %rd14, %rd80;
	add.s64 	%rd76, %rd81, 128;
	// begin inline asm
	ld.global.nc.f64 %fd67, [%rd76];
	// end inline asm
	shl.b32 	%r383, %r109, 7;
	add.s32 	%r384, %r80, %r383;
	shl.b32 	%r385, %r110, 3;
	add.s32 	%r386, %r384, %r385;
	st.shared.f64 	[%r386], %fd67;
$L__BB0_112:
	add.s32 	%r112, %r547, %r63;
	shr.u32 	%r113, %r551, 4;
	and.b32  	%r114, %r551, 15;
	add.s32 	%r115, %r113, %r3;
	add.s32 	%r387, %r114, %r545;
	setp.lt.s32 	%p65, %r115, %r156;
	setp.lt.s32 	%p66, %r387, %r158;
	and.pred  	%p67, %p65, %p66;
	@%p67 bra 	$L__BB0_114;
	shl.b32 	%r388, %r113, 7;
	add.s32 	%r389, %r80, %r388;
	shl.b32 	%r390, %r114, 3;
	add.s32 	%r391, %r389, %r390;
	mov.b64 	%rd82, 0;
	st.shared.u64 	[%r391], %rd82;
	bra.uni 	$L__BB0_115;
$L__BB0_114:
	mul.lo.s32 	%r392, %r115, %r159;
	cvt.s64.s32 	%rd84, %r392;
	add.s32 	%r393, %r114, %r77;
	cvt.u64.u32 	%rd85, %r393;
	add.s64 	%rd86, %rd84, %rd85;
	shl.b64 	%rd87, %rd86, 3;
	add.s64 	%rd88, %rd14, %rd87;
	add.s64 	%rd83, %rd88, 128;
	// begin inline asm
	ld.global.nc.f64 %fd68, [%rd83];
	// end inline asm
	shl.b32 	%r394, %r113, 7;
	add.s32 	%r395, %r80, %r394;
	shl.b32 	%r396, %r114, 3;
	add.s32 	%r397, %r395, %r396;
	st.shared.f64 	[%r397], %fd68;
$L__BB0_115:
	add.s32 	%r116, %r112, %r63;
	shr.u32 	%r117, %r550, 4;
	and.b32  	%r118, %r550, 15;
	add.s32 	%r119, %r117, %r3;
	add.s32 	%r398, %r118, %r545;
	setp.lt.s32 	%p68, %r119, %r156;
	setp.lt.s32 	%p69, %r398, %r158;
	and.pred  	%p70, %p68, %p69;
	@%p70 bra 	$L__BB0_117;
	shl.b32 	%r399, %r117, 7;
	add.s32 	%r400, %r80, %r399;
	shl.b32 	%r401, %r118, 3;
	add.s32 	%r402, %r400, %r401;
	mov.b64 	%rd89, 0;
	st.shared.u64 	[%r402], %rd89;
	bra.uni 	$L__BB0_118;
$L__BB0_117:
	mul.lo.s32 	%r403, %r119, %r159;
	cvt.s64.s32 	%rd91, %r403;
	add.s32 	%r404, %r118, %r77;
	cvt.u64.u32 	%rd92, %r404;
	add.s64 	%rd93, %rd91, %rd92;
	shl.b64 	%rd94, %rd93, 3;
	add.s64 	%rd95, %rd14, %rd94;
	add.s64 	%rd90, %rd95, 128;
	// begin inline asm
	ld.global.nc.f64 %fd69, [%rd90];
	// end inline asm
	shl.b32 	%r405, %r117, 7;
	add.s32 	%r406, %r80, %r405;
	shl.b32 	%r407, %r118, 3;
	add.s32 	%r408, %r406, %r407;
	st.shared.f64 	[%r408], %fd69;
$L__BB0_118:
	add.s32 	%r409, %r116, %r63;
	add.s32 	%r547, %r409, %r63;
	shl.b32 	%r410, %r63, 2;
	add.s32 	%r551, %r551, %r410;
	add.s32 	%r550, %r550, %r410;
	add.s32 	%r549, %r549, %r410;
	setp.lt.u32 	%p71, %r547, 1024;
	@%p71 bra 	$L__BB0_91;
	bra.uni 	$L__BB0_93;
$L__BB0_119:
	shl.b32 	%r467, %r125, 9;
	add.s32 	%r468, %r91, %r467;
	shl.b32 	%r469, %r126, 3;
	add.s32 	%r470, %r468, %r469;
	mov.b64 	%rd105, 0;
	st.shared.u64 	[%r470], %rd105;
$L__BB0_120:
	add.s32 	%r129, %r548, %r63;
	shr.u32 	%r130, %r129, 6;
	and.b32  	%r131, %r129, 63;
	add.s32 	%r476, %r131, %r6;
	add.s32 	%r133, %r130, %r545;
	setp.lt.s32 	%p88, %r133, %r158;
	setp.lt.s32 	%p89, %r476, %r157;
	and.pred  	%p90, %p88, %p89;
	@%p90 bra 	$L__BB0_122;
	shl.b32 	%r477, %r130, 9;
	add.s32 	%r478, %r91, %r477;
	shl.b32 	%r479, %r131, 3;
	add.s32 	%r480, %r478, %r479;
	mov.b64 	%rd108, 0;
	st.shared.u64 	[%r480], %rd108;
	bra.uni 	$L__BB0_123;
$L__BB0_122:
	mad.lo.s32 	%r481, %r133, %r160, %r476;
	mul.wide.s32 	%rd110, %r481, 8;
	add.s64 	%rd109, %rd15, %rd110;
	// begin inline asm
	ld.global.nc.f64 %fd74, [%rd109];
	// end inline asm
	shl.b32 	%r482, %r130, 9;
	add.s32 	%r483, %r91, %r482;
	shl.b32 	%r484, %r131, 3;
	add.s32 	%r485, %r483, %r484;
	st.shared.f64 	[%r485], %fd74;
$L__BB0_123:
	add.s32 	%r134, %r129, %r63;
	shr.u32 	%r135, %r134, 6;
	and.b32  	%r136, %r134, 63;
	add.s32 	%r137, %r136, %r6;
	add.s32 	%r138, %r135, %r545;
	setp.lt.s32 	%p91, %r138, %r158;
	setp.lt.s32 	%p92, %r137, %r157;
	and.pred  	%p93, %p91, %p92;
	@%p93 bra 	$L__BB0_125;
	shl.b32 	%r487, %r135, 9;
	add.s32 	%r488, %r91, %r487;
	shl.b32 	%r489, %r136, 3;
	add.s32 	%r490, %r488, %r489;
	mov.b64 	%rd111, 0;
	st.shared.u64 	[%r490], %rd111;
	bra.uni 	$L__BB0_126;
$L__BB0_125:
	mad.lo.s32 	%r491, %r138, %r160, %r137;
	mul.wide.s32 	%rd113, %r491, 8;
	add.s64 	%rd112, %rd15, %rd113;
	// begin inline asm
	ld.global.nc.f64 %fd75, [%rd112];
	// end inline asm
	shl.b32 	%r492, %r135, 9;
	add.s32 	%r493, %r91, %r492;
	shl.b32 	%r494, %r136, 3;
	add.s32 	%r495, %r493, %r494;
	st.shared.f64 	[%r495], %fd75;
$L__BB0_126:
	add.s32 	%r139, %r134, %r63;
	shr.u32 	%r140, %r139, 6;
	and.b32  	%r141, %r139, 63;
	add.s32 	%r142, %r141, %r6;
	add.s32 	%r143, %r140, %r545;
	setp.lt.s32 	%p94, %r143, %r158;
	setp.lt.s32 	%p95, %r142, %r157;
	and.pred  	%p96, %p94, %p95;
	@%p96 bra 	$L__BB0_128;
	shl.b32 	%r497, %r140, 9;
	add.s32 	%r498, %r91, %r497;
	shl.b32 	%r499, %r141, 3;
	add.s32 	%r500, %r498, %r499;
	mov.b64 	%rd114, 0;
	st.shared.u64 	[%r500], %rd114;
	bra.uni 	$L__BB0_129;
$L__BB0_128:
	mad.lo.s32 	%r501, %r143, %r160, %r142;
	mul.wide.s32 	%rd116, %r501, 8;
	add.s64 	%rd115, %rd15, %rd116;
	// begin inline asm
	ld.global.nc.f64 %fd76, [%rd115];
	// end inline asm
	shl.b32 	%r502, %r140, 9;
	add.s32 	%r503, %r91, %r502;
	shl.b32 	%r504, %r141, 3;
	add.s32 	%r505, %r503, %r504;
	st.shared.f64 	[%r505], %fd76;
$L__BB0_129:
	add.s32 	%r548, %r139, %r63;
	setp.lt.u32 	%p97, %r548, 1024;
	@%p97 bra 	$L__BB0_106;
$L__BB0_130:
	xor.b32  	%r546, %r78, 1;
	shl.b32 	%r506, %r78, 13;
	mov.u32 	%r507, _ZZ21gemm_kernel_optimizediiidPKdiS0_idPdiE2As;
	add.s32 	%r508, %r507, %r506;
	mov.u32 	%r509, _ZZ21gemm_kernel_optimizediiidPKdiS0_idPdiE2Bs;
	add.s32 	%r510, %r509, %r506;
	shl.b32 	%r511, %r4, 7;
	add.s32 	%r512, %r508, %r511;
	ld.shared.f64 	%fd77, [%r512];
	ld.shared.f64 	%fd78, [%r512+128];
	ld.shared.f64 	%fd79, [%r512+256];
	ld.shared.f64 	%fd80, [%r512+384];
	shl.b32 	%r513, %r7, 3;
	add.s32 	%r514, %r510, %r513;
	ld.shared.f64 	%fd81, [%r514];
	ld.shared.f64 	%fd82, [%r514+8];
	ld.shared.f64 	%fd83, [%r514+16];
	ld.shared.f64 	%fd84, [%r514+24];
	fma.rn.f64 	%fd85, %fd77, %fd81, %fd532;
	fma.rn.f64 	%fd86, %fd77, %fd82, %fd531;
	fma.rn.f64 	%fd87, %fd77, %fd83, %fd530;
	fma.rn.f64 	%fd88, %fd77, %fd84, %fd529;
	fma.rn.f64 	%fd89, %fd78, %fd81, %fd528;
	fma.rn.f64 	%fd90, %fd78, %fd82, %fd527;
	fma.rn.f64 	%fd91, %fd78, %fd83, %fd526;
	fma.rn.f64 	%fd92, %fd78, %fd84, %fd525;
	fma.rn.f64 	%fd93, %fd79, %fd81, %fd533;
	fma.rn.f64 	%fd94, %fd79, %fd82, %fd534;
	fma.rn.f64 	%fd95, %fd79, %fd83, %fd535;
	fma.rn.f64 	%fd96, %fd79, %fd84, %fd536;
	fma.rn.f64 	%fd97, %fd80, %fd81, %fd537;
	fma.rn.f64 	%fd98, %fd80, %fd82, %fd538;
	fma.rn.f64 	%fd99, %fd80, %fd83, %fd539;
	fma.rn.f64 	%fd100, %fd80, %fd84, %fd540;
	ld.shared.f64 	%fd101, [%r512+8];
	ld.shared.f64 	%fd102, [%r512+136];
	ld.shared.f64 	%fd103, [%r512+264];
	ld.shared.f64 	%fd104, [%r512+392];
	ld.shared.f64 	%fd105, [%r514+512];
	ld.shared.f64 	%fd106, [%r514+520];
	ld.shared.f64 	%fd107, [%r514+528];
	ld.shared.f64 	%fd108, [%r514+536];
	fma.rn.f64 	%fd109, %fd101, %fd105, %fd85;
	fma.rn.f64 	%fd110, %fd101, %fd106, %fd86;
	fma.rn.f64 	%fd111, %fd101, %fd107, %fd87;
	fma.rn.f64 	%fd112, %fd101, %fd108, %fd88;
	fma.rn.f64 	%fd113, %fd102, %fd105, %fd89;
	fma.rn.f64 	%fd114, %fd102, %fd106, %fd90;
	fma.rn.f64 	%fd115, %fd102, %fd107, %fd91;
	fma.rn.f64 	%fd116, %fd102, %fd108, %fd92;
	fma.rn.f64 	%fd117, %fd103, %fd105, %fd93;
	fma.rn.f64 	%fd118, %fd103, %fd106, %fd94;
	fma.rn.f64 	%fd119, %fd103, %fd107, %fd95;
	fma.rn.f64 	%fd120, %fd103, %fd108, %fd96;
	fma.rn.f64 	%fd121, %fd104, %fd105, %fd97;
	fma.rn.f64 	%fd122, %fd104, %fd106, %fd98;
	fma.rn.f64 	%fd123, %fd104, %fd107, %fd99;
	fma.rn.f64 	%fd124, %fd104, %fd108, %fd100;
	ld.shared.f64 	%fd125, [%r512+16];
	ld.shared.f64 	%fd126, [%r512+144];
	ld.shared.f64 	%fd127, [%r512+272];
	ld.shared.f64 	%fd128, [%r512+400];
	ld.shared.f64 	%fd129, [%r514+1024];
	ld.shared.f64 	%fd130, [%r514+1032];
	ld.shared.f64 	%fd131, [%r514+1040];
	ld.shared.f64 	%fd132, [%r514+1048];
	fma.rn.f64 	%fd133, %fd125, %fd129, %fd109;
	fma.rn.f64 	%fd134, %fd125, %fd130, %fd110;
	fma.rn.f64 	%fd135, %fd125, %fd131, %fd111;
	fma.rn.f64 	%fd136, %fd125, %fd132, %fd112;
	fma.rn.f64 	%fd137, %fd126, %fd129, %fd113;
	fma.rn.f64 	%fd138, %fd126, %fd130, %fd114;
	fma.rn.f64 	%fd139, %fd126, %fd131, %fd115;
	fma.rn.f64 	%fd140, %fd126, %fd132, %fd116;
	fma.rn.f64 	%fd141, %fd127, %fd129, %fd117;
	fma.rn.f64 	%fd142, %fd127, %fd130, %fd118;
	fma.rn.f64 	%fd143, %fd127, %fd131, %fd119;
	fma.rn.f64 	%fd144, %fd127, %fd132, %fd120;
	fma.rn.f64 	%fd145, %fd128, %fd129, %fd121;
	fma.rn.f64 	%fd146, %fd128, %fd130, %fd122;
	fma.rn.f64 	%fd147, %fd128, %fd131, %fd123;
	fma.rn.f64 	%fd148, %fd128, %fd132, %fd124;
	ld.shared.f64 	%fd149, [%r512+24];
	ld.shared.f64 	%fd150, [%r512+152];
	ld.shared.f64 	%fd151, [%r512+280];
	ld.shared.f64 	%fd152, [%r512+408];
	ld.shared.f64 	%fd153, [%r514+1536];
	ld.shared.f64 	%fd154, [%r514+1544];
	ld.shared.f64 	%fd155, [%r514+1552];
	ld.shared.f64 	%fd156, [%r514+1560];
	fma.rn.f64 	%fd157, %fd149, %fd153, %fd133;
	fma.rn.f64 	%fd158, %fd149, %fd154, %fd134;
	fma.rn.f64 	%fd159, %fd149, %fd155, %fd135;
	fma.rn.f64 	%fd160, %fd149, %fd156, %fd136;
	fma.rn.f64 	%fd161, %fd150, %fd153, %fd137;
	fma.rn.f64 	%fd162, %fd150, %fd154, %fd138;
	fma.rn.f64 	%fd163, %fd150, %fd155, %fd139;
	fma.rn.f64 	%fd164, %fd150, %fd156, %fd140;
	fma.rn.f64 	%fd165, %fd151, %fd153, %fd141;
	fma.rn.f64 	%fd166, %fd151, %fd154, %fd142;
	fma.rn.f64 	%fd167, %fd151, %fd155, %fd143;
	fma.rn.f64 	%fd168, %fd151, %fd156, %fd144;
	fma.rn.f64 	%fd169, %fd152, %fd153, %fd145;
	fma.rn.f64 	%fd170, %fd152, %fd154, %fd146;
	fma.rn.f64 	%fd171, %fd152, %fd155, %fd147;
	fma.rn.f64 	%fd172, %fd152, %fd156, %fd148;
	ld.shared.f64 	%fd173, [%r512+32];
	ld.shared.f64 	%fd174, [%r512+160];
	ld.shared.f64 	%fd175, [%r512+288];
	ld.shared.f64 	%fd176, [%r512+416];
	ld.shared.f64 	%fd177, [%r514+2048];
	ld.shared.f64 	%fd178, [%r514+2056];
	ld.shared.f64 	%fd179, [%r514+2064];
	ld.shared.f64 	%fd180, [%r514+2072];
	fma.rn.f64 	%fd181, %fd173, %fd177, %fd157;
	fma.rn.f64 	%fd182, %fd173, %fd178, %fd158;
	fma.rn.f64 	%fd183, %fd173, %fd179, %fd159;
	fma.rn.f64 	%fd184, %fd173, %fd180, %fd160;
	fma.rn.f64 	%fd185, %fd174, %fd177, %fd161;
	fma.rn.f64 	%fd186, %fd174, %fd178, %fd162;
	fma.rn.f64 	%fd187, %fd174, %fd179, %fd163;
	fma.rn.f64 	%fd188, %fd174, %fd180, %fd164;
	fma.rn.f64 	%fd189, %fd175, %fd177, %fd165;
	fma.rn.f64 	%fd190, %fd175, %fd178, %fd166;
	fma.rn.f64 	%fd191, %fd175, %fd179, %fd167;
	fma.rn.f64 	%fd192, %fd175, %fd180, %fd168;
	fma.rn.f64 	%fd193, %fd176, %fd177, %fd169;
	fma.rn.f64 	%fd194, %fd176, %fd178, %fd170;
	fma.rn.f64 	%fd195, %fd176, %fd179, %fd171;
	fma.rn.f64 	%fd196, %fd176, %fd180, %fd172;
	ld.shared.f64 	%fd197, [%r512+40];
	ld.shared.f64 	%fd198, [%r512+168];
	ld.shared.f64 	%fd199, [%r512+296];
	ld.shared.f64 	%fd200, [%r512+424];
	ld.shared.f64 	%fd201, [%r514+2560];
	ld.shared.f64 	%fd202, [%r514+2568];
	ld.shared.f64 	%fd203, [%r514+2576];
	ld.shared.f64 	%fd204, [%r514+2584];
	fma.rn.f64 	%fd205, %fd197, %fd201, %fd181;
	fma.rn.f64 	%fd206, %fd197, %fd202, %fd182;
	fma.rn.f64 	%fd207, %fd197, %fd203, %fd183;
	fma.rn.f64 	%fd208, %fd197, %fd204, %fd184;
	fma.rn.f64 	%fd209, %fd198, %fd201, %fd185;
	fma.rn.f64 	%fd210, %fd198, %fd202, %fd186;
	fma.rn.f64 	%fd211, %fd198, %fd203, %fd187;
	fma.rn.f64 	%fd212, %fd198, %fd204, %fd188;
	fma.rn.f64 	%fd213, %fd199, %fd201, %fd189;
	fma.rn.f64 	%fd214, %fd199, %fd202, %fd190;
	fma.rn.f64 	%fd215, %fd199, %fd203, %fd191;
	fma.rn.f64 	%fd216, %fd199, %fd204, %fd192;
	fma.rn.f64 	%fd217, %fd200, %fd201, %fd193;
	fma.rn.f64 	%fd218, %fd200, %fd202, %fd194;
	fma.rn.f64 	%fd219, %fd200, %fd203, %fd195;
	fma.rn.f64 	%fd220, %fd200, %fd204, %fd196;
	ld.shared.f64 	%fd221, [%r512+48];
	ld.shared.f64 	%fd222, [%r512+176];
	ld.shared.f64 	%fd223, [%r512+304];
	ld.shared.f64 	%fd224, [%r512+432];
	ld.shared.f64 	%fd225, [%r514+3072];
	ld.shared.f64 	%fd226, [%r514+3080];
	ld.shared.f64 	%fd227, [%r514+3088];
	ld.shared.f64 	%fd228, [%r514+3096];
	fma.rn.f64 	%fd229, %fd221, %fd225, %fd205;
	fma.rn.f64 	%fd230, %fd221, %fd226, %fd206;
	fma.rn.f64 	%fd231, %fd221, %fd227, %fd207;
	fma.rn.f64 	%fd232, %fd221, %fd228, %fd208;
	fma.rn.f64 	%fd233, %fd222, %fd225, %fd209;
	fma.rn.f64 	%fd234, %fd222, %fd226, %fd210;
	fma.rn.f64 	%fd235, %fd222, %fd227, %fd211;
	fma.rn.f64 	%fd236, %fd222, %fd228, %fd212;
	fma.rn.f64 	%fd237, %fd223, %fd225, %fd213;
	fma.rn.f64 	%fd238, %fd223, %fd226, %fd214;
	fma.rn.f64 	%fd239, %fd223, %fd227, %fd215;
	fma.rn.f64 	%fd240, %fd223, %fd228, %fd216;
	fma.rn.f64 	%fd241, %fd224, %fd225, %fd217;
	fma.rn.f64 	%fd242, %fd224, %fd226, %fd218;
	fma.rn.f64 	%fd243, %fd224, %fd227, %fd219;
	fma.rn.f64 	%fd244, %fd224, %fd228, %fd220;
	ld.shared.f64 	%fd245, [%r512+56];
	ld.shared.f64 	%fd246, [%r512+184];
	ld.shared.f64 	%fd247, [%r512+312];
	ld.shared.f64 	%fd248, [%r512+440];
	ld.shared.f64 	%fd249, [%r514+3584];
	ld.shared.f64 	%fd250, [%r514+3592];
	ld.shared.f64 	%fd251, [%r514+3600];
	ld.shared.f64 	%fd252, [%r514+3608];
	fma.rn.f64 	%fd253, %fd245, %fd249, %fd229;
	fma.rn.f64 	%fd254, %fd245, %fd250, %fd230;
	fma.rn.f64 	%fd255, %fd245, %fd251, %fd231;
	fma.rn.f64 	%fd256, %fd245, %fd252, %fd232;
	fma.rn.f64 	%fd257, %fd246, %fd249, %fd233;
	fma.rn.f64 	%fd258, %fd246, %fd250, %fd234;
	fma.rn.f64 	%fd259, %fd246, %fd251, %fd235;
	fma.rn.f64 	%fd260, %fd246, %fd252, %fd236;
	fma.rn.f64 	%fd261, %fd247, %fd249, %fd237;
	fma.rn.f64 	%fd262, %fd247, %fd250, %fd238;
	fma.rn.f64 	%fd263, %fd247, %fd251, %fd239;
	fma.rn.f64 	%fd264, %fd247, %fd252, %fd240;
	fma.rn.f64 	%fd265, %fd248, %fd249, %fd241;
	fma.rn.f64 	%fd266, %fd248, %fd250, %fd242;
	fma.rn.f64 	%fd267, %fd248, %fd251, %fd243;
	fma.rn.f64 	%fd268, %fd248, %fd252, %fd244;
	ld.shared.f64 	%fd269, [%r512+64];
	ld.shared.f64 	%fd270, [%r512+192];
	ld.shared.f64 	%fd271, [%r512+320];
	ld.shared.f64 	%fd272, [%r512+448];
	ld.shared.f64 	%fd273, [%r514+4096];
	ld.shared.f64 	%fd274, [%r514+4104];
	ld.shared.f64 	%fd275, [%r514+4112];
	ld.shared.f64 	%fd276, [%r514+4120];
	fma.rn.f64 	%fd277, %fd269, %fd273, %fd253;
	fma.rn.f64 	%fd278, %fd269, %fd274, %fd254;
	fma.rn.f64 	%fd279, %fd269, %fd275, %fd255;
	fma.rn.f64 	%fd280, %fd269, %fd276, %fd256;
	fma.rn.f64 	%fd281, %fd270, %fd273, %fd257;
	fma.rn.f64 	%fd282, %fd270, %fd274, %fd258;
	fma.rn.f64 	%fd283, %fd270, %fd275, %fd259;
	fma.rn.f64 	%fd284, %fd270, %fd276, %fd260;
	fma.rn.f64 	%fd285, %fd271, %fd273, %fd261;
	fma.rn.f64 	%fd286, %fd271, %fd274, %fd262;
	fma.rn.f64 	%fd287, %fd271, %fd275, %fd263;
	fma.rn.f64 	%fd288, %fd271, %fd276, %fd264;
	fma.rn.f64 	%fd289, %fd272, %fd273, %fd265;
	fma.rn.f64 	%fd290, %fd272, %fd274, %fd266;
	fma.rn.f64 	%fd291, %fd272, %fd275, %fd267;
	fma.rn.f64 	%fd292, %fd272, %fd276, %fd268;
	ld.shared.f64 	%fd293, [%r512+72];
	ld.shared.f64 	%fd294, [%r512+200];
	ld.shared.f64 	%fd295, [%r512+328];
	ld.shared.f64 	%fd296, [%r512+456];
	ld.shared.f64 	%fd297, [%r514+4608];
	ld.shared.f64 	%fd298, [%r514+4616];
	ld.shared.f64 	%fd299, [%r514+4624];
	ld.shared.f64 	%fd300, [%r514+4632];
	fma.rn.f64 	%fd301, %fd293, %fd297, %fd277;
	fma.rn.f64 	%fd302, %fd293, %fd298, %fd278;
	fma.rn.f64 	%fd303, %fd293, %fd299, %fd279;
	fma.rn.f64 	%fd304, %fd293, %fd300, %fd280;
	fma.rn.f64 	%fd305, %fd294, %fd297, %fd281;
	fma.rn.f64 	%fd306, %fd294, %fd298, %fd282;
	fma.rn.f64 	%fd307, %fd294, %fd299, %fd283;
	fma.rn.f64 	%fd308, %fd294, %fd300, %fd284;
	fma.rn.f64 	%fd309, %fd295, %fd297, %fd285;
	fma.rn.f64 	%fd310, %fd295, %fd298, %fd286;
	fma.rn.f64 	%fd311, %fd295, %fd299, %fd287;
	fma.rn.f64 	%fd312, %fd295, %fd300, %fd288;
	fma.rn.f64 	%fd313, %fd296, %fd297, %fd289;
	fma.rn.f64 	%fd314, %fd296, %fd298, %fd290;
	fma.rn.f64 	%fd315, %fd296, %fd299, %fd291;
	fma.rn.f64 	%fd316, %fd296, %fd300, %fd292;
	ld.shared.f64 	%fd317, [%r512+80];
	ld.shared.f64 	%fd318, [%r512+208];
	ld.shared.f64 	%fd319, [%r512+336];
	ld.shared.f64 	%fd320, [%r512+464];
	ld.shared.f64 	%fd321, [%r514+5120];
	ld.shared.f64 	%fd322, [%r514+5128];
	ld.shared.f64 	%fd323, [%r514+5136];
	ld.shared.f64 	%fd324, [%r514+5144];
	fma.rn.f64 	%fd325, %fd317, %fd321, %fd301;
	fma.rn.f64 	%fd326, %fd317, %fd322, %fd302;
	fma.rn.f64 	%fd327, %fd317, %fd323, %fd303;
	fma.rn.f64 	%fd328, %fd317, %fd324, %fd304;
	fma.rn.f64 	%fd329, %fd318, %fd321, %fd305;
	fma.rn.f64 	%fd330, %fd318, %fd322, %fd306;
	fma.rn.f64 	%fd331, %fd318, %fd323, %fd307;
	fma.rn.f64 	%fd332, %fd318, %fd324, %fd308;
	fma.rn.f64 	%fd333, %fd319, %fd321, %fd309;
	fma.rn.f64 	%fd334, %fd319, %fd322, %fd310;
	fma.rn.f64 	%fd335, %fd319, %fd323, %fd311;
	fma.rn.f64 	%fd336, %fd319, %fd324, %fd312;
	fma.rn.f64 	%fd337, %fd320, %fd321, %fd313;
	fma.rn.f64 	%fd338, %fd320, %fd322, %fd314;
	fma.rn.f64 	%fd339, %fd320, %fd323, %fd315;
	fma.rn.f64 	%fd340, %fd320, %fd324, %fd316;
	ld.shared.f64 	%fd341, [%r512+88];
	ld.shared.f64 	%fd342, [%r512+216];
	ld.shared.f64 	%fd343, [%r512+344];
	ld.shared.f64 	%fd344, [%r512+472];
	ld.shared.f64 	%fd345, [%r514+5632];
	ld.shared.f64 	%fd346, [%r514+5640];
	ld.shared.f64 	%fd347, [%r514+5648];
	ld.shared.f64 	%fd348, [%r514+5656];
	fma.rn.f64 	%fd349, %fd341, %fd345, %fd325;
	fma.rn.f64 	%fd350, %fd341, %fd346, %fd326;
	fma.rn.f64 	%fd351, %fd341, %fd347, %fd327;
	fma.rn.f64 	%fd352, %fd341, %fd348, %fd328;
	fma.rn.f64 	%fd353, %fd342, %fd345, %fd329;
	fma.rn.f64 	%fd354, %fd342, %fd346, %fd330;
	fma.rn.f64 	%fd355, %fd342, %fd347, %fd331;
	fma.rn.f64 	%fd356, %fd342, %fd348, %fd332;
	fma.rn.f64 	%fd357, %fd343, %fd345, %fd333;
	fma.rn.f64 	%fd358, %fd343, %fd346, %fd334;
	fma.rn.f64 	%fd359, %fd343, %fd347, %fd335;
	fma.rn.f64 	%fd360, %fd343, %fd348, %fd336;
	fma.rn.f64 	%fd361, %fd344, %fd345, %fd337;
	fma.rn.f64 	%fd362, %fd344, %fd346, %fd338;
	fma.rn.f64 	%fd363, %fd344, %fd347, %fd339;
	fma.rn.f64 	%fd364, %fd344, %fd348, %fd340;
	ld.shared.f64 	%fd365, [%r512+96];
	ld.shared.f64 	%fd366, [%r512+224];
	ld.shared.f64 	%fd367, [%r512+352];
	ld.shared.f64 	%fd368, [%r512+480];
	ld.shared.f64 	%fd369, [%r514+6144];
	ld.shared.f64 	%fd370, [%r514+6152];
	ld.shared.f64 	%fd371, [%r514+6160];
	ld.shared.f64 	%fd372, [%r514+6168];
	fma.rn.f64 	%fd373, %fd365, %fd369, %fd349;
	fma.rn.f64 	%fd374, %fd365, %fd370, %fd350;
	fma.rn.f64 	%fd375, %fd365, %fd371, %fd351;
	fma.rn.f64 	%fd376, %fd365, %fd372, %fd352;
	fma.rn.f64 	%fd377, %fd366, %fd369, %fd353;
	fma.rn.f64 	%fd378, %fd366, %fd370, %fd354;
	fma.rn.f64 	%fd379, %fd366, %fd371, %fd355;
	fma.rn.f64 	%fd380, %fd366, %fd372, %fd356;
	fma.rn.f64 	%fd381, %fd367, %fd369, %fd357;
	fma.rn.f64 	%fd382, %fd367, %fd370, %fd358;
	fma.rn.f64 	%fd383, %fd367, %fd371, %fd359;
	fma.rn.f64 	%fd384, %fd367, %fd372, %fd360;
	fma.rn.f64 	%fd385, %fd368, %fd369, %fd361;
	fma.rn.f64 	%fd386, %fd368, %fd370, %fd362;
	fma.rn.f64 	%fd387, %fd368, %fd371, %fd363;
	fma.rn.f64 	%fd388, %fd368, %fd372, %fd364;
	ld.shared.f64 	%fd389, [%r512+104];
	ld.shared.f64 	%fd390, [%r512+232];
	ld.shared.f64 	%fd391, [%r512+360];
	ld.shared.f64 	%fd392, [%r512+488];
	ld.shared.f64 	%fd393, [%r514+6656];
	ld.shared.f64 	%fd394, [%r514+6664];
	ld.shared.f64 	%fd395, [%r514+6672];
	ld.shared.f64 	%fd396, [%r514+6680];
	fma.rn.f64 	%fd397, %fd389, %fd393, %fd373;
	fma.rn.f64 	%fd398, %fd389, %fd394, %fd374;
	fma.rn.f64 	%fd399, %fd389, %fd395, %fd375;
	fma.rn.f64 	%fd400, %fd389, %fd396, %fd376;
	fma.rn.f64 	%fd401, %fd390, %fd393, %fd377;
	fma.rn.f64 	%fd402, %fd390, %fd394, %fd378;
	fma.rn.f64 	%fd403, %fd390, %fd395, %fd379;
	fma.rn.f64 	%fd404, %fd390, %fd396, %fd380;
	fma.rn.f64 	%fd405, %fd391, %fd393, %fd381;
	fma.rn.f64 	%fd406, %fd391, %fd394, %fd382;
	fma.rn.f64 	%fd407, %fd391, %fd395, %fd383;
	fma.rn.f64 	%fd408, %fd391, %fd396, %fd384;
	fma.rn.f64 	%fd409, %fd392, %fd393, %fd385;
	fma.rn.f64 	%fd410, %fd392, %fd394, %fd386;
	fma.rn.f64 	%fd411, %fd392, %fd395, %fd387;
	fma.rn.f64 	%fd412, %fd392, %fd396, %fd388;
	ld.shared.f64 	%fd413, [%r512+112];
	ld.shared.f64 	%fd414, [%r512+240];
	ld.shared.f64 	%fd415, [%r512+368];
	ld.shared.f64 	%fd416, [%r512+496];
	ld.shared.f64 	%fd417, [%r514+7168];
	ld.shared.f64 	%fd418, [%r514+7176];
	ld.shared.f64 	%fd419, [%r514+7184];
	ld.shared.f64 	%fd420, [%r514+7192];
	fma.rn.f64 	%fd421, %fd413, %fd417, %fd397;
	fma.rn.f64 	%fd422, %fd413, %fd418, %fd398;
	fma.rn.f64 	%fd423, %fd413, %fd419, %fd399;
	fma.rn.f64 	%fd424, %fd413, %fd420, %fd400;
	fma.rn.f64 	%fd425, %fd414, %fd417, %fd401;
	fma.rn.f64 	%fd426, %fd414, %fd418, %fd402;
	fma.rn.f64 	%fd427, %fd414, %fd419, %fd403;
	fma.rn.f64 	%fd428, %fd414, %fd420, %fd404;
	fma.rn.f64 	%fd429, %fd415, %fd417, %fd405;
	fma.rn.f64 	%fd430, %fd415, %fd418, %fd406;
	fma.rn.f64 	%fd431, %fd415, %fd419, %fd407;
	fma.rn.f64 	%fd432, %fd415, %fd420, %fd408;
	fma.rn.f64 	%fd433, %fd416, %fd417, %fd409;
	fma.rn.f64 	%fd434, %fd416, %fd418, %fd410;
	fma.rn.f64 	%fd435, %fd416, %fd419, %fd411;
	fma.rn.f64 	%fd436, %fd416, %fd420, %fd412;
	ld.shared.f64 	%fd437, [%r512+120];
	ld.shared.f64 	%fd438, [%r512+248];
	ld.shared.f64 	%fd439, [%r512+376];
	ld.shared.f64 	%fd440, [%r512+504];
	ld.shared.f64 	%fd441, [%r514+7680];
	ld.shared.f64 	%fd442, [%r514+7688];
	ld.shared.f64 	%fd443, [%r514+7696];
	ld.shared.f64 	%fd444, [%r514+7704];
	fma.rn.f64 	%fd532, %fd437, %fd441, %fd421;
	fma.rn.f64 	%fd531, %fd437, %fd442, %fd422;
	fma.rn.f64 	%fd530, %fd437, %fd443, %fd423;
	fma.rn.f64 	%fd529, %fd437, %fd444, %fd424;
	fma.rn.f64 	%fd528, %fd438, %fd441, %fd425;
	fma.rn.f64 	%fd527, %fd438, %fd442, %fd426;
	fma.rn.f64 	%fd526, %fd438, %fd443, %fd427;
	fma.rn.f64 	%fd525, %fd438, %fd444, %fd428;
	fma.rn.f64 	%fd533, %fd439, %fd441, %fd429;
	fma.rn.f64 	%fd534, %fd439, %fd442, %fd430;
	fma.rn.f64 	%fd535, %fd439, %fd443, %fd431;
	fma.rn.f64 	%fd536, %fd439, %fd444, %fd432;
	fma.rn.f64 	%fd537, %fd440, %fd441, %fd433;
	fma.rn.f64 	%fd538, %fd440, %fd442, %fd434;
	fma.rn.f64 	%fd539, %fd440, %fd443, %fd435;
	fma.rn.f64 	%fd540, %fd440, %fd444, %fd436;
	bar.sync 	0;
	@%p44 bra 	$L__BB0_47;
	bra.uni 	$L__BB0_43;
$L__BB0_131:
	setp.ge.s32 	%p100, %r5, %r156;
	mul.lo.s32 	%r146, %r5, %r161;
	setp.ge.s32 	%p101, %r8, %r157;
	or.pred  	%p102, %p100, %p101;
	@%p102 bra 	$L__BB0_133;
	add.s32 	%r516, %r8, %r146;
	mul.wide.s32 	%rd117, %r516, 8;
	add.s64 	%rd118, %rd3, %rd117;
	ld.global.f64 	%fd445, [%rd118];
	mul.f64 	%fd446, %fd50, %fd445;
	fma.rn.f64 	%fd447, %fd49, %fd532, %fd446;
	st.global.f64 	[%rd118], %fd447;
$L__BB0_133:
	setp.ge.s32 	%p103, %r5, %r156;
	add.s32 	%r147, %r8, 1;
	setp.ge.s32 	%p104, %r147, %r157;
	cvt.s64.s32 	%rd119, %r146;
	cvt.u64.u32 	%rd9, %r8;
	add.s64 	%rd120, %rd9, %rd119;
	shl.b64 	%rd121, %rd120, 3;
	add.s64 	%rd10, %rd3, %rd121;
	or.pred  	%p105, %p103, %p104;
	@%p105 bra 	$L__BB0_135;
	ld.global.f64 	%fd448, [%rd10+8];
	mul.f64 	%fd449, %fd50, %fd448;
	fma.rn.f64 	%fd450, %fd49, %fd531, %fd449;
	st.global.f64 	[%rd10+8], %fd450;
$L__BB0_135:
	setp.ge.s32 	%p106, %r5, %r156;
	add.s32 	%r148, %r8, 2;
	setp.ge.s32 	%p107, %r148, %r157;
	or.pred  	%p108, %p106, %p107;
	@%p108 bra 	$L__BB0_137;
	ld.global.f64 	%fd451, [%rd10+16];
	mul.f64 	%fd452, %fd50, %fd451;
	fma.rn.f64 	%fd453, %fd49, %fd530, %fd452;
	st.global.f64 	[%rd10+16], %fd453;
$L__BB0_137:
	setp.ge.s32 	%p109, %r5, %r156;
	add.s32 	%r149, %r8, 3;
	setp.ge.s32 	%p110, %r149, %r157;
	or.pred  	%p111, %p109, %p110;
	@%p111 bra 	$L__BB0_139;
	ld.global.f64 	%fd454, [%rd10+24];
	mul.f64 	%fd455, %fd50, %fd454;
	fma.rn.f64 	%fd456, %fd49, %fd529, %fd455;
	st.global.f64 	[%rd10+24], %fd456;
$L__BB0_139:
	setp.ge.s32 	%p112, %r8, %r157;
	add.s32 	%r150, %r5, 1;
	setp.ge.s32 	%p113, %r150, %r156;
	add.s32 	%r151, %r146, %r161;
	or.pred  	%p114, %p113, %p112;
	@%p114 bra 	$L__BB0_141;
	add.s32 	%r521, %r8, %r151;
	mul.wide.s32 	%rd122, %r521, 8;
	add.s64 	%rd123, %rd3, %rd122;
	ld.global.f64 	%fd457, [%rd123];
	mul.f64 	%fd458, %fd50, %fd457;
	fma.rn.f64 	%fd459, %fd49, %fd528, %fd458;
	st.global.f64 	[%rd123], %fd459;
$L__BB0_141:
	setp.ge.s32 	%p115, %r150, %r156;
	setp.ge.s32 	%p116, %r147, %r157;
	cvt.s64.s32 	%rd124, %r151;
	add.s64 	%rd125, %rd9, %rd124;
	shl.b64 	%rd126, %rd125, 3;
	add.s64 	%rd11, %rd3, %rd126;
	or.pred  	%p117, %p115, %p116;
	@%p117 bra 	$L__BB0_143;
	ld.global.f64 	%fd460, [%rd11+8];
	mul.f64 	%fd461, %fd50, %fd460;
	fma.rn.f64 	%fd462, %fd49, %fd527, %fd461;
	st.global.f64 	[%rd11+8], %fd462;
$L__BB0_143:
	setp.ge.s32 	%p118, %r150, %r156;
	setp.ge.s32 	%p119, %r148, %r157;
	or.pred  	%p120, %p118, %p119;
	@%p120 bra 	$L__BB0_145;
	ld.global.f64 	%fd463, [%rd11+16];
	mul.f64 	%fd464, %fd50, %fd463;
	fma.rn.f64 	%fd465, %fd49, %fd526, %fd464;
	st.global.f64 	[%rd11+16], %fd465;
$L__BB0_145:
	setp.ge.s32 	%p121, %r150, %r156;
	setp.ge.s32 	%p122, %r149, %r157;
	or.pred  	%p123, %p121, %p122;
	@%p123 bra 	$L__BB0_147;
	ld.global.f64 	%fd466, [%rd11+24];
	mul.f64 	%fd467, %fd50, %fd466;
	fma.rn.f64 	%fd468, %fd49, %fd525, %fd467;
	st.global.f64 	[%rd11+24], %fd468;
$L__BB0_147:
	setp.ge.s32 	%p124, %r8, %r157;
	add.s32 	%r152, %r5, 2;
	setp.ge.s32 	%p125, %r152, %r156;
	add.s32 	%r153, %r151, %r161;
	or.pred  	%p126, %p125, %p124;
	@%p126 bra 	$L__BB0_149;
	add.s32 	%r523, %r8, %r153;
	mul.wide.s32 	%rd127, %r523, 8;
	add.s64 	%rd128, %rd3, %rd127;
	ld.global.f64 	%fd469, [%rd128];
	mul.f64 	%fd470, %fd50, %fd469;
	fma.rn.f64 	%fd471, %fd49, %fd533, %fd470;
	st.global.f64 	[%rd128], %fd471;
$L__BB0_149:
	setp.ge.s32 	%p127, %r152, %r156;
	setp.ge.s32 	%p128, %r147, %r157;
	cvt.s64.s32 	%rd129, %r153;
	add.s64 	%rd130, %rd9, %rd129;
	shl.b64 	%rd131, %rd130, 3;
	add.s64 	%rd12, %rd3, %rd131;
	or.pred  	%p129, %p127, %p128;
	@%p129 bra 	$L__BB0_151;
	ld.global.f64 	%fd472, [%rd12+8];
	mul.f64 	%fd473, %fd50, %fd472;
	fma.rn.f64 	%fd474, %fd49, %fd534, %fd473;
	st.global.f64 	[%rd12+8], %fd474;
$L__BB0_151:
	setp.ge.s32 	%p130, %r152, %r156;
	setp.ge.s32 	%p131, %r148, %r157;
	or.pred  	%p132, %p130, %p131;
	@%p132 bra 	$L__BB0_153;
	ld.global.f64 	%fd475, [%rd12+16];
	mul.f64 	%fd476, %fd50, %fd475;
	fma.rn.f64 	%fd477, %fd49, %fd535, %fd476;
	st.global.f64 	[%rd12+16], %fd477;
$L__BB0_153:
	setp.ge.s32 	%p133, %r152, %r156;
	setp.ge.s32 	%p134, %r149, %r157;
	or.pred  	%p135, %p133, %p134;
	@%p135 bra 	$L__BB0_155;
	ld.global.f64 	%fd478, [%rd12+24];
	mul.f64 	%fd479, %fd50, %fd478;
	fma.rn.f64 	%fd480, %fd49, %fd536, %fd479;
	st.global.f64 	[%rd12+24], %fd480;
$L__BB0_155:
	setp.ge.s32 	%p136, %r8, %r157;
	add.s32 	%r154, %r5, 3;
	setp.ge.s32 	%p137, %r154, %r156;
	add.s32 	%r155, %r153, %r161;
	or.pred  	%p138, %p137, %p136;
	@%p138 bra 	$L__BB0_157;
	add.s32 	%r525, %r8, %r155;
	mul.wide.s32 	%rd132, %r525, 8;
	add.s64 	%rd133, %rd3, %rd132;
	ld.global.f64 	%fd481, [%rd133];
	mul.f64 	%fd482, %fd50, %fd481;
	fma.rn.f64 	%fd483, %fd49, %fd537, %fd482;
	st.global.f64 	[%rd133], %fd483;
$L__BB0_157:
	setp.ge.s32 	%p139, %r154, %r156;
	setp.ge.s32 	%p140, %r147, %r157;
	cvt.s64.s32 	%rd134, %r155;
	add.s64 	%rd135, %rd9, %rd134;
	shl.b64 	%rd136, %rd135, 3;
	add.s64 	%rd13, %rd3, %rd136;
	or.pred  	%p141, %p139, %p140;
	@%p141 bra 	$L__BB0_159;
	ld.global.f64 	%fd484, [%rd13+8];
	mul.f64 	%fd485, %fd50, %fd484;
	fma.rn.f64 	%fd486, %fd49, %fd538, %fd485;
	st.global.f64 	[%rd13+8], %fd486;
$L__BB0_159:
	setp.ge.s32 	%p142, %r154, %r156;
	setp.ge.s32 	%p143, %r148, %r157;
	or.pred  	%p144, %p142, %p143;
	@%p144 bra 	$L__BB0_161;
	ld.global.f64 	%fd487, [%rd13+16];
	mul.f64 	%fd488, %fd50, %fd487;
	fma.rn.f64 	%fd489, %fd49, %fd539, %fd488;
	st.global.f64 	[%rd13+16], %fd489;
$L__BB0_161:
	setp.ge.s32 	%p145, %r154, %r156;
	setp.ge.s32 	%p146, %r149, %r157;
	or.pred  	%p147, %p145, %p146;
	@%p147 bra 	$L__BB0_163;
	ld.global.f64 	%fd490, [%rd13+24];
	mul.f64 	%fd491, %fd50, %fd490;
	fma.rn.f64 	%fd492, %fd49, %fd540, %fd491;
	st.global.f64 	[%rd13+24], %fd492;
$L__BB0_163:
	ret;

}


// ===== COMPILED SASS (sm_100) =====

	.target	sm_100

	.elftype	@"ET_EXEC"


//--------------------- .note.nv.tkinfo           --------------------------
	.section	.note.nv.tkinfo,"",@"SHT_NOTE"
	.sectionflags	@"SHF_NOTE_NV_TKINFO"
	.tkinfo
        /*0018*/ 	.word	0x00000002
        /*0030*/ 	.string	""
        /*0030*/ 	.string	"ptxas"
        /*0030*/ 	.string	"Cuda compilation tools, release 13.0, V13.0.88"
        /*0030*/ 	.string	"Build cuda_13.0.r13.0/compiler.36424714_0"
        /*0030*/ 	.string	"-arch sm_100 -m 64 "



//--------------------- .note.nv.cuinfo           --------------------------
	.section	.note.nv.cuinfo,"",@"SHT_NOTE"
	.sectionflags	@"SHF_NOTE_NV_CUINFO"
        /*0018*/ 	.short	0x0002
        /*001a*/ 	.short	0x0064
        /*001c*/ 	.short	0x0082
	.zero		2


//--------------------- .nv.info                  --------------------------
	.section	.nv.info,"",@"SHT_CUDA_INFO"
	.align	4


	//----- nvinfo : EIATTR_REGCOUNT
	.align		4
        /*0000*/ 	.byte	0x04, 0x2f
        /*0002*/ 	.short	(.L_1 - .L_0)
	.align		4
.L_0:
        /*0004*/ 	.word	index@(_Z21gemm_kernel_optimizediiidPKdiS0_idPdi)
        /*0008*/ 	.word	0x00000042


	//----- nvinfo : EIATTR_FRAME_SIZE
	.align		4
.L_1:
        /*000c*/ 	.byte	0x04, 0x11
        /*000e*/ 	.short	(.L_3 - .L_2)
	.align		4
.L_2:
        /*0010*/ 	.word	index@(_Z21gemm_kernel_optimizediiidPKdiS0_idPdi)
        /*0014*/ 	.word	0x00000000


	//----- nvinfo : EIATTR_MIN_STACK_SIZE
	.align		4
.L_3:
        /*0018*/ 	.byte	0x04, 0x12
        /*001a*/ 	.short	(.L_5 - .L_4)
	.align		4
.L_4:
        /*001c*/ 	.word	index@(_Z21gemm_kernel_optimizediiidPKdiS0_idPdi)
        /*0020*/ 	.word	0x00000000
.L_5:


//--------------------- .nv.compat                --------------------------
	.section	.nv.compat,"",@"SHT_CUDA_COMPAT_INFO"
	.align	4
        /*0000*/ 	.byte	0x02, 0x09, 0x00, 0x00, 0x02, 0x02, 0x01, 0x00, 0x02, 0x05, 0x05, 0x00, 0x03, 0x07, 0x01, 0x01
        /*0010*/ 	.byte	0x02, 0x03, 0x00, 0x00, 0x02, 0x06, 0x01, 0x00, 0x04, 0x0b, 0x08, 0x00, 0x01, 0x00, 0x00, 0x00
        /*0020*/ 	.byte	0x00, 0x00, 0x00, 0x00


//--------------------- .nv.info._Z21gemm_kernel_optimizediiidPKdiS0_idPdi --------------------------
	.section	.nv.info._Z21gemm_kernel_optimizediiidPKdiS0_idPdi,"",@"SHT_CUDA_INFO"
	.sectionflags	@""
	.align	4


	//----- nvinfo : EIATTR_CUDA_API_VERSION
	.align		4
        /*0000*/ 	.byte	0x04, 0x37
        /*0002*/ 	.short	(.L_7 - .L_6)
.L_6:
        /*0004*/ 	.word	0x00000082


	//----- nvinfo : EIATTR_KPARAM_INFO
	.align		4
.L_7:
        /*0008*/ 	.byte	0x04, 0x17
        /*000a*/ 	.short	(.L_9 - .L_8)
.L_8:
        /*000c*/ 	.word	0x00000000
        /*0010*/ 	.short	0x000a
        /*0012*/ 	.short	0x0048
        /*0014*/ 	.byte	0x00, 0xf0, 0x11, 0x00


	//----- nvinfo : EIATTR_KPARAM_INFO
	.align		4
.L_9:
        /*0018*/ 	.byte	0x04, 0x17
        /*001a*/ 	.short	(.L_11 - .L_10)
.L_10:
        /*001c*/ 	.word	0x00000000
        /*0020*/ 	.short	0x0009
        /*0022*/ 	.short	0x0040
        /*0024*/ 	.byte	0x00, 0xf5, 0x21, 0x00


	//----- nvinfo : EIATTR_KPARAM_INFO
	.align		4
.L_11:
        /*0028*/ 	.byte	0x04, 0x17
        /*002a*/ 	.short	(.L_13 - .L_12)
.L_12:
        /*002c*/ 	.word	0x00000000
        /*0030*/ 	.short	0x0008
        /*0032*/ 	.short	0x0038
        /*0034*/ 	.byte	0x00, 0xf0, 0x21, 0x00


	//----- nvinfo : EIATTR_KPARAM_INFO
	.align		4
.L_13:
        /*0038*/ 	.byte	0x04, 0x17
        /*003a*/ 	.short	(.L_15 - .L_14)
.L_14:
        /*003c*/ 	.word	0x00000000
        /*0040*/ 	.short	0x0007
        /*0042*/ 	.short	0x0030
        /*0044*/ 	.byte	0x00, 0xf0, 0x11, 0x00


	//----- nvinfo : EIATTR_KPARAM_INFO
	.align		4
.L_15:
        /*0048*/ 	.byte	0x04, 0x17
        /*004a*/ 	.short	(.L_17 - .L_16)
.L_16:
        /*004c*/ 	.word	0x00000000
        /*0050*/ 	.short	0x0006
        /*0052*/ 	.short	0x0028
        /*0054*/ 	.byte	0x00, 0xf5, 0x21, 0x00


	//----- nvinfo : EIATTR_KPARAM_INFO
	.align		4
.L_17:
        /*0058*/ 	.byte	0x04, 0x17
        /*005a*/ 	.short	(.L_19 - .L_18)
.L_18:
        /*005c*/ 	.word	0x00000000
        /*0060*/ 	.short	0x0005
        /*0062*/ 	.short	0x0020
        /*0064*/ 	.byte	0x00, 0xf0, 0x11, 0x00


	//----- nvinfo : EIATTR_KPARAM_INFO
	.align		4
.L_19:
        /*0068*/ 	.byte	0x04, 0x17
        /*006a*/ 	.short	(.L_21 - .L_20)
.L_20:
        /*006c*/ 	.word	0x00000000
        /*0070*/ 	.short	0x0004
        /*0072*/ 	.short	0x0018
        /*0074*/ 	.byte	0x00, 0xf5, 0x21, 0x00


	//----- nvinfo : EIATTR_KPARAM_INFO
	.align		4
.L_21:
        /*0078*/ 	.byte	0x04, 0x17
        /*007a*/ 	.short	(.L_23 - .L_22)
.L_22:
        /*007c*/ 	.word	0x00000000
        /*0080*/ 	.short	0x0003
        /*0082*/ 	.short	0x0010
        /*0084*/ 	.byte	0x00, 0xf0, 0x21, 0x00


	//----- nvinfo : EIATTR_KPARAM_INFO
	.align		4
.L_23:
        /*0088*/ 	.byte	0x04, 0x17
        /*008a*/ 	.short	(.L_25 - .L_24)
.L_24:
        /*008c*/ 	.word	0x00000000
        /*0090*/ 	.short	0x0002
        /*0092*/ 	.short	0x0008
        /*0094*/ 	.byte	0x00, 0xf0, 0x11, 0x00


	//----- nvinfo : EIATTR_KPARAM_INFO
	.align		4
.L_25:
        /*0098*/ 	.byte	0x04, 0x17
        /*009a*/ 	.short	(.L_27 - .L_26)
.L_26:
        /*009c*/ 	.word	0x00000000
        /*00a0*/ 	.short	0x0001
        /*00a2*/ 	.short	0x0004
        /*00a4*/ 	.byte	0x00, 0xf0, 0x11, 0x00


	//----- nvinfo : EIATTR_KPARAM_INFO
	.align		4
.L_27:
        /*00a8*/ 	.byte	0x04, 0x17
        /*00aa*/ 	.short	(.L_29 - .L_28)
.L_28:
        /*00ac*/ 	.word	0x00000000
        /*00b0*/ 	.short	0x0000
        /*00b2*/ 	.short	0x0000
        /*00b4*/ 	.byte	0x00, 0xf0, 0x11, 0x00


	//----- nvinfo : EIATTR_SPARSE_MMA_MASK
	.align		4
.L_29:
        /*00b8*/ 	.byte	0x03, 0x50
        /*00ba*/ 	.short	0x0000


	//----- nvinfo : EIATTR_MAXREG_COUNT
	.align		4
        /*00bc*/ 	.byte	0x03, 0x1b
        /*00be*/ 	.short	0x00ff


	//----- nvinfo : EIATTR_NUM_BARRIERS
	.align		4
        /*00c0*/ 	.byte	0x02, 0x4c
        /*00c2*/ 	.byte	0x01
	.zero		1


	//----- nvinfo : EIATTR_MERCURY_ISA_VERSION
	.align		4
        /*00c4*/ 	.byte	0x03, 0x5f
        /*00c6*/ 	.short	0x0101


	//----- nvinfo : EIATTR_VRC_CTA_INIT_COUNT
	.align		4
        /*00c8*/ 	.byte	0x02, 0x4a
	.zero		1
	.zero		1


	//----- nvinfo : EIATTR_EXIT_INSTR_OFFSETS
	.align		4
        /*00cc*/ 	.byte	0x04, 0x1c
        /*00ce*/ 	.short	(.L_31 - .L_30)


	//   ....[0]....
.L_30:
        /*00d0*/ 	.word	0x00004500


	//   ....[1]....
        /*00d4*/ 	.word	0x00004540


	//   ....[2]....
        /*00d8*/ 	.word	0x00004f30


	//   ....[3]....
        /*00dc*/ 	.word	0x00004f90


	//----- nvinfo : EIATTR_CRS_STACK_SIZE
	.align		4
.L_31:
        /*00e0*/ 	.byte	0x04, 0x1e
        /*00e2*/ 	.short	(.L_33 - .L_32)
.L_32:
        /*00e4*/ 	.word	0x00000000


	//----- nvinfo : EIATTR_CBANK_PARAM_SIZE
	.align		4
.L_33:
        /*00e8*/ 	.byte	0x03, 0x19
        /*00ea*/ 	.short	0x004c


	//----- nvinfo : EIATTR_PARAM_CBANK
	.align		4
        /*00ec*/ 	.byte	0x04, 0x0a
        /*00ee*/ 	.short	(.L_35 - .L_34)
	.align		4
.L_34:
        /*00f0*/ 	.word	index@(.nv.constant0._Z21gemm_kernel_optimizediiidPKdiS0_idPdi)
        /*00f4*/ 	.short	0x0380
        /*00f6*/ 	.short	0x004c


	//----- nvinfo : EIATTR_SW_WAR
	.align		4
.L_35:
        /*00f8*/ 	.byte	0x04, 0x36
        /*00fa*/ 	.short	(.L_37 - .L_36)
.L_36:
        /*00fc*/ 	.word	0x00000008
.L_37:


//--------------------- .nv.callgraph             --------------------------
	.section	.nv.callgraph,"",@"SHT_CUDA_CALLGRAPH"
	.align	4
	.sectionentsize	8
	.align		4
        /*0000*/ 	.word	0x00000000
	.align		4
        /*0004*/ 	.word	0xffffffff
	.align		4
        /*0008*/ 	.word	0x00000000
	.align		4
        /*000c*/ 	.word	0xfffffffe
	.align		4
        /*0010*/ 	.word	0x00000000
	.align		4
        /*0014*/ 	.word	0xfffffffd
	.align		4
        /*0018*/ 	.word	0x00000000
	.align		4
        /*001c*/ 	.word	0xfffffffc


//--------------------- .text._Z21gemm_kernel_optimizediiidPKdiS0_idPdi --------------------------
	.section	.text._Z21gemm_kernel_optimizediiidPKdiS0_idPdi,"ax",@progbits
	.align	128
        .global         _Z21gemm_kernel_optimizediiidPKdiS0_idPdi
        .type           _Z21gemm_kernel_optimizediiidPKdiS0_idPdi,@function
        .size           _Z21gemm_kernel_optimizediiidPKdiS0_idPdi,(.L_x_38 - _Z21gemm_kernel_optimizediiidPKdiS0_idPdi)
        .other          _Z21gemm_kernel_optimizediiidPKdiS0_idPdi,@"STO_CUDA_ENTRY STV_DEFAULT"
_Z21gemm_kernel_optimizediiidPKdiS0_idPdi:
.text._Z21gemm_kernel_optimizediiidPKdiS0_idPdi:
[----:B------:R-:W-:Y:S01]  /*0000*/  LDC R1, c[0x0][0x37c] ;  /* 0x0000df00ff017b82 */ /* 0x000fe20000000800 */
[----:B------:R-:W0:Y:S01]  /*0010*/  S2R R2, SR_TID.Y ;  /* 0x0000000000027919 */ /* 0x000e220000002200 */
[----:B------:R-:W0:Y:S06]  /*0020*/  LDCU UR8, c[0x0][0x360] ;  /* 0x00006c00ff0877ac */ /* 0x000e2c0008000800 */
[----:B------:R-:W1:Y:S01]  /*0030*/  S2UR UR6, SR_CTAID.Y ;  /* 0x00000000000679c3 */ /* 0x000e620000002600 */
[----:B------:R-:W-:Y:S01]  /*0040*/  BSSY.RECONVERGENT B0, `(.L_x_0) ;  /* 0x0000106000007945 */ /* 0x000fe20003800200 */
[----:B------:R-:W0:Y:S01]  /*0050*/  S2R R3, SR_TID.X ;  /* 0x0000000000037919 */ /* 0x000e220000002100 */
[----:B------:R-:W2:Y:S01]  /*0060*/  LDCU.64 UR12, c[0x0][0x358] ;  /* 0x00006b00ff0c77ac */ /* 0x000ea20008000a00 */
[----:B------:R-:W3:Y:S04]  /*0070*/  LDCU UR16, c[0x0][0x388] ;  /* 0x00007100ff1077ac */ /* 0x000ee80008000800 */
[----:B------:R-:W4:Y:S01]  /*0080*/  S2UR UR7, SR_CTAID.X ;  /* 0x00000000000779c3 */ /* 0x000f220000002500 */
[----:B------:R-:W0:Y:S01]  /*0090*/  LDCU UR18, c[0x0][0x388] ;  /* 0x00007100ff1277ac */ /* 0x000e220008000800 */
[----:B------:R-:W0:Y:S01]  /*00a0*/  LDCU UR15, c[0x0][0x388] ;  /* 0x00007100ff0f77ac */ /* 0x000e220008000800 */
[----:B------:R-:W0:Y:S01]  /*00b0*/  LDCU UR10, c[0x0][0x388] ;  /* 0x00007100ff0a77ac */ /* 0x000e220008000800 */
[----:B------:R-:W0:Y:S01]  /*00c0*/  LDCU UR14, c[0x0][0x380] ;  /* 0x00007000ff0e77ac */ /* 0x000e220008000800 */
[----:B-1----:R-:W-:Y:S01]  /*00d0*/  USHF.L.U32 UR6, UR6, 0x6, URZ ;  /* 0x0000000606067899 */ /* 0x002fe200080006ff */
[----:B------:R-:W1:Y:S01]  /*00e0*/  LDCU UR9, c[0x0][0x380] ;  /* 0x00007000ff0977ac */ /* 0x000e620008000800 */
[----:B----4-:R-:W-:Y:S01]  /*00f0*/  USHF.L.U32 UR7, UR7, 0x6, URZ ;  /* 0x0000000607077899 */ /* 0x010fe200080006ff */
[C---:B0-----:R-:W-:Y:S01]  /*0100*/  IMAD R0, R2.reuse, UR8, R3 ;  /* 0x0000000802007c24 */ /* 0x041fe2000f8e0203 */
[----:B------:R-:W0:Y:S02]  /*0110*/  LDCU UR17, c[0x0][0x384] ;  /* 0x00007080ff1177ac */ /* 0x000e240008000800 */
[----:B------:R-:W-:-:S02]  /*0120*/  LEA R2, R2, UR6, 0x2 ;  /* 0x0000000602027c11 */ /* 0x000fc4000f8e10ff */
[----:B------:R-:W-:Y:S01]  /*0130*/  ISETP.GT.U32.AND P0, PT, R0, 0x3ff, PT ;  /* 0x000003ff0000780c */ /* 0x000fe20003f04070 */
[----:B------:R-:W4:Y:S01]  /*0140*/  LDCU UR11, c[0x0][0x384] ;  /* 0x00007080ff0b77ac */ /* 0x000f220008000800 */
[----:B------:R-:W-:-:S11]  /*0150*/  LEA R3, R3, UR7, 0x2 ;  /* 0x0000000703037c11 */ /* 0x000fd6000f8e10ff */
[----:B-123--:R-:W-:Y:S05]  /*0160*/  @P0 BRA `(.L_x_1) ;  /* 0x0000000c00cc0947 */ /* 0x00efea0003800000 */
[----:B------:R-:W1:Y:S01]  /*0170*/  LDC R5, c[0x0][0x364] ;  /* 0x0000d900ff057b82 */ /* 0x000e620000000800 */
[----:B------:R-:W-:Y:S01]  /*0180*/  BSSY.RECONVERGENT B1, `(.L_x_2) ;  /* 0x000003a000017945 */ /* 0x000fe20003800200 */
[----:B------:R-:W-:Y:S02]  /*0190*/  IMAD.MOV.U32 R12, RZ, RZ, R0 ;  /* 0x000000ffff0c7224 */ /* 0x000fe400078e0000 */
[----:B-1----:R-:W-:-:S04]  /*01a0*/  IMAD R5, R5, UR8, RZ ;  /* 0x0000000805057c24 */ /* 0x002fc8000f8e02ff */
[----:B------:R-:W1:Y:S01]  /*01b0*/  I2F.U32.RP R10, R5 ;  /* 0x00000005000a7306 */ /* 0x000e620000209000 */
[--C-:B------:R-:W-:Y:S01]  /*01c0*/  IMAD.IADD R4, R0, 0x1, R5.reuse ;  /* 0x0000000100047824 */ /* 0x100fe200078e0205 */
[----:B------:R-:W-:Y:S01]  /*01d0*/  ISETP.NE.U32.AND P2, PT, R5, RZ, PT ;  /* 0x000000ff0500720c */ /* 0x000fe20003f45070 */
[----:B------:R-:W-:-:S03]  /*01e0*/  IMAD.MOV R11, RZ, RZ, -R5 ;  /* 0x000000ffff0b7224 */ /* 0x000fc600078e0a05 */
[C---:B------:R-:W-:Y:S02]  /*01f0*/  ISETP.GE.U32.AND P0, PT, R4.reuse, 0x400, PT ;  /* 0x000004000400780c */ /* 0x040fe40003f06070 */
[----:B------:R-:W-:Y:S02]  /*0200*/  VIMNMX.U32 R9, PT, PT, R4, 0x400, !PT ;  /* 0x0000040004097848 */ /* 0x000fe40007fe0000 */
[----:B------:R-:W-:-:S04]  /*0210*/  SEL R8, RZ, 0x1, P0 ;  /* 0x00000001ff087807 */ /* 0x000fc80000000000 */
[----:B------:R-:W-:Y:S01]  /*0220*/  IADD3 R4, PT, PT, R9, -R4, -R8 ;  /* 0x8000000409047210 */ /* 0x000fe20007ffe808 */
[----:B-1----:R-:W1:Y:S02]  /*0230*/  MUFU.RCP R10, R10 ;  /* 0x0000000a000a7308 */ /* 0x002e640000001000 */
[----:B-1----:R-:W-:-:S06]  /*0240*/  VIADD R6, R10, 0xffffffe ;  /* 0x0ffffffe0a067836 */ /* 0x002fcc0000000000 */
[----:B------:R1:W2:Y:S02]  /*0250*/  F2I.FTZ.U32.TRUNC.NTZ R7, R6 ;  /* 0x0000000600077305 */ /* 0x0002a4000021f000 */
[----:B-1----:R-:W-:Y:S02]  /*0260*/  IMAD.MOV.U32 R6, RZ, RZ, RZ ;  /* 0x000000ffff067224 */ /* 0x002fe400078e00ff */
[----:B--2---:R-:W-:-:S04]  /*0270*/  IMAD R11, R11, R7, RZ ;  /* 0x000000070b0b7224 */ /* 0x004fc800078e02ff */
[----:B------:R-:W-:-:S06]  /*0280*/  IMAD.HI.U32 R7, R7, R11, R6 ;  /* 0x0000000b07077227 */ /* 0x000fcc00078e0006 */
[----:B------:R-:W-:-:S04]  /*0290*/  IMAD.HI.U32 R7, R7, R4, RZ ;  /* 0x0000000407077227 */ /* 0x000fc800078e00ff */
[----:B------:R-:W-:-:S04]  /*02a0*/  IMAD.MOV R6, RZ, RZ, -R7 ;  /* 0x000000ffff067224 */ /* 0x000fc800078e0a07 */
[----:B------:R-:W-:-:S05]  /*02b0*/  IMAD R4, R5, R6, R4 ;  /* 0x0000000605047224 */ /* 0x000fca00078e0204 */
[----:B------:R-:W-:-:S13]  /*02c0*/  ISETP.GE.U32.AND P0, PT, R4, R5, PT ;  /* 0x000000050400720c */ /* 0x000fda0003f06070 */
[----:B------:R-:W-:Y:S02]  /*02d0*/  @P0 IMAD.IADD R4, R4, 0x1, -R5 ;  /* 0x0000000104040824 */ /* 0x000fe400078e0a05 */
[----:B------:R-:W-:-:S03]  /*02e0*/  @P0 VIADD R7, R7, 0x1 ;  /* 0x0000000107070836 */ /* 0x000fc60000000000 */
[----:B------:R-:W-:-:S13]  /*02f0*/  ISETP.GE.U32.AND P1, PT, R4, R5, PT ;  /* 0x000000050400720c */ /* 0x000fda0003f26070 */
[----:B------:R-:W-:Y:S01]  /*0300*/  @P1 VIADD R7, R7, 0x1 ;  /* 0x0000000107071836 */ /* 0x000fe20000000000 */
[----:B------:R-:W-:-:S05]  /*0310*/  @!P2 LOP3.LUT R7, RZ, R5, RZ, 0x33, !PT ;  /* 0x00000005ff07a212 */ /* 0x000fca00078e33ff */
[----:B------:R-:W-:-:S05]  /*0320*/  IMAD.IADD R7, R8, 0x1, R7 ;  /* 0x0000000108077824 */ /* 0x000fca00078e0207 */
[C---:B------:R-:W-:Y:S02]  /*0330*/  LOP3.LUT R4, R7.reuse, 0x3, RZ, 0xc0, !PT ;  /* 0x0000000307047812 */ /* 0x040fe400078ec0ff */
[C---:B------:R-:W-:Y:S02]  /*0340*/  ISETP.GE.U32.AND P1, PT, R7.reuse, 0x3, PT ;  /* 0x000000030700780c */ /* 0x040fe40003f26070 */
[C---:B------:R-:W-:Y:S02]  /*0350*/  ISETP.NE.AND P0, PT, R4.reuse, 0x3, PT ;  /* 0x000000030400780c */ /* 0x040fe40003f05270 */
[----:B------:R-:W-:Y:S01]  /*0360*/  ISETP.NE.AND P4, PT, R4, 0x3, PT ;  /* 0x000000030400780c */ /* 0x000fe20003f85270 */
[C---:B------:R-:W-:Y:S01]  /*0370*/  VIADD R4, R7.reuse, 0x1 ;  /* 0x0000000107047836 */ /* 0x040fe20000000000 */
[----:B------:R-:W-:-:S04]  /*0380*/  ISETP.GE.U32.AND P3, PT, R7, 0x3, PT ;  /* 0x000000030700780c */ /* 0x000fc80003f66070 */
[----:B------:R-:W-:-:S05]  /*0390*/  LOP3.LUT R4, R4, 0x3, RZ, 0xc0, !PT ;  /* 0x0000000304047812 */ /* 0x000fca00078ec0ff */
[----:B------:R-:W-:Y:S05]  /*03a0*/  @!P0 BRA `(.L_x_3) ;  /* 0x00000000005c8947 */ /* 0x000fea0003800000 */
[----:B------:R-:W-:Y:S02]  /*03b0*/  IMAD.MOV.U32 R9, RZ, RZ, RZ ;  /* 0x000000ffff097224 */ /* 0x000fe400078e00ff */
[----:B------:R-:W-:-:S07]  /*03c0*/  IMAD.MOV.U32 R12, RZ, RZ, R0 ;  /* 0x000000ffff0c7224 */ /* 0x000fce00078e0000 */
.L_x_4:
[----:B------:R-:W-:Y:S02]  /*03d0*/  SHF.R.U32.HI R8, RZ, 0x4, R12 ;  /* 0x00000004ff087819 */ /* 0x000fe4000001160c */
[----:B------:R-:W-:-:S03]  /*03e0*/  LOP3.LUT R10, R12, 0xf, RZ, 0xc0, !PT ;  /* 0x0000000f0c0a7812 */ /* 0x000fc600078ec0ff */
[----:B------:R-:W-:-:S05]  /*03f0*/  VIADD R13, R8, UR6 ;  /* 0x00000006080d7c36 */ /* 0x000fca0008000000 */
[----:B------:R-:W-:-:S04]  /*0400*/  ISETP.GE.AND P0, PT, R13, UR9, PT ;  /* 0x000000090d007c0c */ /* 0x000fc8000bf06270 */
[----:B------:R-:W-:-:S13]  /*0410*/  ISETP.LT.AND P0, PT, R10, UR10, !P0 ;  /* 0x0000000a0a007c0c */ /* 0x000fda000c701270 */
[----:B------:R-:W1:Y:S08]  /*0420*/  @P0 LDC R11, c[0x0][0x3a0] ;  /* 0x0000e800ff0b0b82 */ /* 0x000e700000000800 */
[----:B------:R-:W2:Y:S01]  /*0430*/  @P0 LDC.64 R6, c[0x0][0x398] ;  /* 0x0000e600ff060b82 */ /* 0x000ea20000000a00 */
[----:B-1----:R-:W-:-:S04]  /*0440*/  @P0 IMAD R11, R13, R11, R10 ;  /* 0x0000000b0d0b0224 */ /* 0x002fc800078e020a */
[----:B--2---:R-:W-:-:S06]  /*0450*/  @P0 IMAD.WIDE R6, R11, 0x8, R6 ;  /* 0x000000080b060825 */ /* 0x004fcc00078e0206 */
[----:B------:R-:W2:Y:S01]  /*0460*/  @P0 LDG.E.64 R6, desc[UR12][R6.64] ;  /* 0x0000000c06060981 */ /* 0x000ea2000c1e1b00 */
[----:B------:R-:W1:Y:S01]  /*0470*/  S2UR UR5, SR_CgaCtaId ;  /* 0x00000000000579c3 */ /* 0x000e620000008800 */
[----:B------:R-:W-:Y:S01]  /*0480*/  UMOV UR4, 0x400 ;  /* 0x0000040000047882 */ /* 0x000fe20000000000 */
[----:B------:R-:W-:Y:S02]  /*0490*/  VIADD R9, R9, 0x1 ;  /* 0x0000000109097836 */ /* 0x000fe40000000000 */
[----:B------:R-:W-:Y:S01]  /*04a0*/  IMAD.IADD R12, R5, 0x1, R12 ;  /* 0x00000001050c7824 */ /* 0x000fe200078e020c */
[----:B-1----:R-:W-:-:S06]  /*04b0*/  ULEA UR4, UR5, UR4, 0x18 ;  /* 0x0000000405047291 */ /* 0x002fcc000f8ec0ff */
[----:B------:R-:W-:-:S05]  /*04c0*/  LEA R8, R8, UR4, 0x7 ;  /* 0x0000000408087c11 */ /* 0x000fca000f8e38ff */
[----:B------:R-:W-:-:S05]  /*04d0*/  IMAD R11, R10, 0x8, R8 ;  /* 0x000000080a0b7824 */ /* 0x000fca00078e0208 */
[----:B------:R1:W-:Y:S04]  /*04e0*/  @!P0 STS.64 [R11], RZ ;  /* 0x000000ff0b008388 */ /* 0x0003e80000000a00 */
[----:B--2---:R1:W-:Y:S01]  /*04f0*/  @P0 STS.64 [R11], R6 ;  /* 0x000000060b000388 */ /* 0x0043e20000000a00 */
[----:B------:R-:W-:-:S13]  /*0500*/  ISETP.NE.AND P0, PT, R9, R4, PT ;  /* 0x000000040900720c */ /* 0x000fda0003f05270 */
[----:B-1----:R-:W-:Y:S05]  /*0510*/  @P0 BRA `(.L_x_4) ;  /* 0xfffffffc00ac0947 */ /* 0x002fea000383ffff */
.L_x_3:
[----:B0---4-:R-:W-:Y:S05]  /*0520*/  BSYNC.RECONVERGENT B1 ;  /* 0x0000000000017941 */ /* 0x011fea0003800200 */
.L_x_2:
[----:B------:R-:W-:Y:S04]  /*0530*/  BSSY.RECONVERGENT B1, `(.L_x_5) ;  /* 0x000004d000017945 */ /* 0x000fe80003800200 */
[----:B------:R-:W-:Y:S05]  /*0540*/  @!P1 BRA `(.L_x_6) ;  /* 0x00000004002c9947 */ /* 0x000fea0003800000 */
.L_x_7:
[C-C-:B------:R-:W-:Y:S01]  /*0550*/  IMAD.IADD R6, R5.reuse, 0x1, R12.reuse ;  /* 0x0000000105067824 */ /* 0x140fe200078e020c */
[----:B------:R-:W-:Y:S02]  /*0560*/  SHF.R.U32.HI R24, RZ, 0x4, R12 ;  /* 0x00000004ff187819 */ /* 0x000fe4000001160c */
[----:B------:R-:W-:Y:S01]  /*0570*/  LOP3.LUT R18, R12, 0xf, RZ, 0xc0, !PT ;  /* 0x0000000f0c127812 */ /* 0x000fe200078ec0ff */
[C-C-:B------:R-:W-:Y:S01]  /*0580*/  IMAD.IADD R16, R5.reuse, 0x1, R6.reuse ;  /* 0x0000000105107824 */ /* 0x140fe200078e0206 */
[----:B------:R-:W-:Y:S01]  /*0590*/  SHF.R.U32.HI R25, RZ, 0x4, R6 ;  /* 0x00000004ff197819 */ /* 0x000fe20000011606 */
[----:B------:R-:W-:Y:S01]  /*05a0*/  VIADD R11, R24, UR6 ;  /* 0x00000006180b7c36 */ /* 0x000fe20008000000 */
[----:B------:R-:W-:Y:S01]  /*05b0*/  LOP3.LUT R17, R6, 0xf, RZ, 0xc0, !PT ;  /* 0x0000000f06117812 */ /* 0x000fe200078ec0ff */
[--C-:B------:R-:W-:Y:S01]  /*05c0*/  IMAD.IADD R12, R5, 0x1, R16.reuse ;  /* 0x00000001050c7824 */ /* 0x100fe200078e0210 */
[----:B------:R-:W-:Y:S01]  /*05d0*/  SHF.R.U32.HI R26, RZ, 0x4, R16 ;  /* 0x00000004ff1a7819 */ /* 0x000fe20000011610 */
[----:B------:R-:W-:Y:S01]  /*05e0*/  VIADD R10, R25, UR6 ;  /* 0x00000006190a7c36 */ /* 0x000fe20008000000 */
[----:B------:R-:W-:-:S02]  /*05f0*/  ISETP.GE.AND P0, PT, R11, UR14, PT ;  /* 0x0000000e0b007c0c */ /* 0x000fc4000bf06270 */
[----:B------:R-:W-:Y:S01]  /*0600*/  SHF.R.U32.HI R27, RZ, 0x4, R12 ;  /* 0x00000004ff1b7819 */ /* 0x000fe2000001160c */
[----:B------:R-:W-:Y:S01]  /*0610*/  VIADD R19, R26, UR6 ;  /* 0x000000061a137c36 */ /* 0x000fe20008000000 */
[----:B------:R-:W-:Y:S02]  /*0620*/  ISETP.GE.AND P1, PT, R10, UR14, PT ;  /* 0x0000000e0a007c0c */ /* 0x000fe4000bf26270 */
[----:B------:R-:W-:Y:S01]  /*0630*/  ISETP.GE.OR P0, PT, R18, UR15, P0 ;  /* 0x0000000f12007c0c */ /* 0x000fe20008706670 */
[----:B------:R-:W-:Y:S01]  /*0640*/  VIADD R14, R27, UR6 ;  /* 0x000000061b0e7c36 */ /* 0x000fe20008000000 */
[----:B------:R-:W-:Y:S02]  /*0650*/  LOP3.LUT R16, R16, 0xf, RZ, 0xc0, !PT ;  /* 0x0000000f10107812 */ /* 0x000fe400078ec0ff */
[----:B------:R-:W-:Y:S02]  /*0660*/  ISETP.GE.AND P2, PT, R19, UR14, PT ;  /* 0x0000000e13007c0c */ /* 0x000fe4000bf46270 */
[----:B------:R-:W-:-:S02]  /*0670*/  ISETP.LT.AND P1, PT, R17, UR15, !P1 ;  /* 0x0000000f11007c0c */ /* 0x000fc4000cf21270 */
[----:B------:R-:W-:Y:S02]  /*0680*/  LOP3.LUT R13, R12, 0xf, RZ, 0xc0, !PT ;  /* 0x0000000f0c0d7812 */ /* 0x000fe400078ec0ff */
[----:B------:R-:W-:Y:S02]  /*0690*/  ISETP.GE.AND P5, PT, R14, UR14, PT ;  /* 0x0000000e0e007c0c */ /* 0x000fe4000bfa6270 */
[----:B------:R-:W-:Y:S01]  /*06a0*/  ISETP.LT.AND P2, PT, R16, UR15, !P2 ;  /* 0x0000000f10007c0c */ /* 0x000fe2000d741270 */
[----:B------:R-:W0:Y:S01]  /*06b0*/  @!P0 LDC R15, c[0x0][0x3a0] ;  /* 0x0000e800ff0f8b82 */ /* 0x000e220000000800 */
[----:B------:R-:W-:-:S07]  /*06c0*/  ISETP.LT.AND P5, PT, R13, UR15, !P5 ;  /* 0x0000000f0d007c0c */ /* 0x000fce000efa1270 */
[----:B------:R-:W1:Y:S08]  /*06d0*/  @P1 LDC R28, c[0x0][0x3a0] ;  /* 0x0000e800ff1c1b82 */ /* 0x000e700000000800 */
[----:B------:R-:W2:Y:S08]  /*06e0*/  @!P0 LDC.64 R20, c[0x0][0x398] ;  /* 0x0000e600ff148b82 */ /* 0x000eb00000000a00 */
[----:B------:R-:W3:Y:S01]  /*06f0*/  @P2 LDC R29, c[0x0][0x3a0] ;  /* 0x0000e800ff1d2b82 */ /* 0x000ee20000000800 */
[----:B0-----:R-:W-:-:S07]  /*0700*/  @!P0 IMAD R11, R11, R15, R18 ;  /* 0x0000000f0b0b8224 */ /* 0x001fce00078e0212 */
[----:B------:R-:W0:Y:S01]  /*0710*/  @P1 LDC.64 R22, c[0x0][0x398] ;  /* 0x0000e600ff161b82 */ /* 0x000e220000000a00 */
[----:B-1----:R-:W-:-:S07]  /*0720*/  @P1 IMAD R15, R10, R28, R17 ;  /* 0x0000001c0a0f1224 */ /* 0x002fce00078e0211 */
[----:B------:R-:W1:Y:S01]  /*0730*/  @P5 LDC R30, c[0x0][0x3a0] ;  /* 0x0000e800ff1e5b82 */ /* 0x000e620000000800 */
[----:B--2---:R-:W-:-:S07]  /*0740*/  @!P0 IMAD.WIDE R20, R11, 0x8, R20 ;  /* 0x000000080b148825 */ /* 0x004fce00078e0214 */
[----:B------:R-:W2:Y:S01]  /*0750*/  @P2 LDC.64 R6, c[0x0][0x398] ;  /* 0x0000e600ff062b82 */ /* 0x000ea20000000a00 */
[----:B---3--:R-:W-:-:S07]  /*0760*/  @P2 IMAD R11, R19, R29, R16 ;  /* 0x0000001d130b2224 */ /* 0x008fce00078e0210 */
[----:B------:R-:W3:Y:S01]  /*0770*/  @P5 LDC.64 R8, c[0x0][0x398] ;  /* 0x0000e600ff085b82 */ /* 0x000ee20000000a00 */
[----:B0-----:R-:W-:-:S04]  /*0780*/  @P1 IMAD.WIDE R22, R15, 0x8, R22 ;  /* 0x000000080f161825 */ /* 0x001fc800078e0216 */
[----:B-1----:R-:W-:Y:S02]  /*0790*/  @P5 IMAD R15, R14, R30, R13 ;  /* 0x0000001e0e0f5224 */ /* 0x002fe400078e020d */
[----:B--2---:R-:W-:Y:S02]  /*07a0*/  @P2 IMAD.WIDE R10, R11, 0x8, R6 ;  /* 0x000000080b0a2825 */ /* 0x004fe400078e0206 */
[----:B------:R0:W2:Y:S04]  /*07b0*/  @!P0 LDG.E.64 R6, desc[UR12][R20.64] ;  /* 0x0000000c14068981 */ /* 0x0000a8000c1e1b00 */
[----:B------:R-:W4:Y:S01]  /*07c0*/  @P2 LDG.E.64 R10, desc[UR12][R10.64] ;  /* 0x0000000c0a0a2981 */ /* 0x000f22000c1e1b00 */
[----:B---3--:R-:W-:-:S03]  /*07d0*/  @P5 IMAD.WIDE R14, R15, 0x8, R8 ;  /* 0x000000080f0e5825 */ /* 0x008fc600078e0208 */
[----:B------:R1:W3:Y:S04]  /*07e0*/  @P1 LDG.E.64 R8, desc[UR12][R22.64] ;  /* 0x0000000c16081981 */ /* 0x0002e8000c1e1b00 */
[----:B------:R-:W5:Y:S01]  /*07f0*/  @P5 LDG.E.64 R14, desc[UR12][R14.64] ;  /* 0x0000000c0e0e5981 */ /* 0x000f62000c1e1b00 */
[----:B------:R-:W0:Y:S01]  /*0800*/  S2UR UR5, SR_CgaCtaId ;  /* 0x00000000000579c3 */ /* 0x000e220000008800 */
[----:B------:R-:W-:Y:S02]  /*0810*/  UMOV UR4, 0x400 ;  /* 0x0000040000047882 */ /* 0x000fe40000000000 */
[----:B0-----:R-:W-:-:S06]  /*0820*/  ULEA UR4, UR5, UR4, 0x18 ;  /* 0x0000000405047291 */ /* 0x001fcc000f8ec0ff */
[----:B------:R-:W-:-:S04]  /*0830*/  @!P0 IMAD.U32 R28, RZ, RZ, UR4 ;  /* 0x00000004ff1c8e24 */ /* 0x000fc8000f8e00ff */
[----:B------:R-:W-:Y:S02]  /*0840*/  @!P0 IMAD R19, R24, 0x80, R28 ;  /* 0x0000008018138824 */ /* 0x000fe400078e021c */
[----:B------:R-:W-:-:S04]  /*0850*/  @P0 IMAD.U32 R28, RZ, RZ, UR4 ;  /* 0x00000004ff1c0e24 */ /* 0x000fc8000f8e00ff */
[--C-:B------:R-:W-:Y:S02]  /*0860*/  @P0 IMAD R29, R24, 0x80, R28.reuse ;  /* 0x00000080181d0824 */ /* 0x100fe400078e021c */
[C-C-:B------:R-:W-:Y:S02]  /*0870*/  @!P1 IMAD R20, R25.reuse, 0x80, R28.reuse ;  /* 0x0000008019149824 */ /* 0x140fe400078e021c */
[--C-:B------:R-:W-:Y:S02]  /*0880*/  @P1 IMAD R24, R25, 0x80, R28.reuse ;  /* 0x0000008019181824 */ /* 0x100fe400078e021c */
[--C-:B------:R-:W-:Y:S02]  /*0890*/  @!P2 IMAD R21, R26, 0x80, R28.reuse ;  /* 0x000000801a15a824 */ /* 0x100fe400078e021c */
[----:B------:R-:W-:Y:S02]  /*08a0*/  @!P0 IMAD R19, R18, 0x8, R19 ;  /* 0x0000000812138824 */ /* 0x000fe400078e0213 */
[----:B-1----:R-:W-:-:S02]  /*08b0*/  @P2 IMAD R23, R26, 0x80, R28 ;  /* 0x000000801a172824 */ /* 0x002fc400078e021c */
[----:B------:R-:W-:Y:S02]  /*08c0*/  @P0 IMAD R29, R18, 0x8, R29 ;  /* 0x00000008121d0824 */ /* 0x000fe400078e021d */
[----:B------:R-:W-:Y:S02]  /*08d0*/  @!P5 IMAD R22, R27, 0x80, R28 ;  /* 0x000000801b16d824 */ /* 0x000fe400078e021c */
[----:B------:R-:W-:Y:S02]  /*08e0*/  @!P1 IMAD R20, R17, 0x8, R20 ;  /* 0x0000000811149824 */ /* 0x000fe400078e0214 */
[----:B------:R-:W-:Y:S02]  /*08f0*/  @P5 IMAD R28, R27, 0x80, R28 ;  /* 0x000000801b1c5824 */ /* 0x000fe400078e021c */
[----:B------:R-:W-:Y:S02]  /*0900*/  @P1 IMAD R17, R17, 0x8, R24 ;  /* 0x0000000811111824 */ /* 0x000fe400078e0218 */
[----:B------:R-:W-:-:S02]  /*0910*/  @!P2 IMAD R21, R16, 0x8, R21 ;  /* 0x000000081015a824 */ /* 0x000fc400078e0215 */
[----:B------:R-:W-:Y:S02]  /*0920*/  @P2 IMAD R23, R16, 0x8, R23 ;  /* 0x0000000810172824 */ /* 0x000fe400078e0217 */
[C---:B------:R-:W-:Y:S02]  /*0930*/  @!P5 IMAD R22, R13.reuse, 0x8, R22 ;  /* 0x000000080d16d824 */ /* 0x040fe400078e0216 */
[----:B------:R-:W-:Y:S02]  /*0940*/  @P5 IMAD R13, R13, 0x8, R28 ;  /* 0x000000080d0d5824 */ /* 0x000fe400078e021c */
[----:B------:R-:W-:Y:S01]  /*0950*/  IMAD.IADD R12, R5, 0x1, R12 ;  /* 0x00000001050c7824 */ /* 0x000fe200078e020c */
[----:B--2---:R0:W-:Y:S04]  /*0960*/  @!P0 STS.64 [R19], R6 ;  /* 0x0000000613008388 */ /* 0x0041e80000000a00 */
[----:B------:R0:W-:Y:S04]  /*0970*/  @P0 STS.64 [R29], RZ ;  /* 0x000000ff1d000388 */ /* 0x0001e80000000a00 */
[----:B------:R0:W-:Y:S04]  /*0980*/  @!P1 STS.64 [R20], RZ ;  /* 0x000000ff14009388 */ /* 0x0001e80000000a00 */
[----:B---3--:R0:W-:Y:S04]  /*0990*/  @P1 STS.64 [R17], R8 ;  /* 0x0000000811001388 */ /* 0x0081e80000000a00 */
[----:B------:R0:W-:Y:S04]  /*09a0*/  @!P2 STS.64 [R21], RZ ;  /* 0x000000ff1500a388 */ /* 0x0001e80000000a00 */
[----:B----4-:R0:W-:Y:S04]  /*09b0*/  @P2 STS.64 [R23], R10 ;  /* 0x0000000a17002388 */ /* 0x0101e80000000a00 */
[----:B------:R0:W-:Y:S04]  /*09c0*/  @!P5 STS.64 [R22], RZ ;  /* 0x000000ff1600d388 */ /* 0x0001e80000000a00 */
[----:B-----5:R0:W-:Y:S01]  /*09d0*/  @P5 STS.64 [R13], R14 ;  /* 0x0000000e0d005388 */ /* 0x0201e20000000a00 */
[----:B------:R-:W-:-:S13]  /*09e0*/  ISETP.GE.U32.AND P0, PT, R12, 0x400, PT ;  /* 0x000004000c00780c */ /* 0x000fda0003f06070 */
[----:B0-----:R-:W-:Y:S05]  /*09f0*/  @!P0 BRA `(.L_x_7) ;  /* 0xfffffff800d48947 */ /* 0x001fea000383ffff */
.L_x_6:
[----:B------:R-:W-:Y:S05]  /*0a00*/  BSYNC.RECONVERGENT B1 ;  /* 0x0000000000017941 */ /* 0x000fea0003800200 */
.L_x_5:
[----:B------:R-:W-:Y:S01]  /*0a10*/  BSSY.RECONVERGENT B1, `(.L_x_8) ;  /* 0x000001b000017945 */ /* 0x000fe20003800200 */
[----:B------:R-:W-:-:S03]  /*0a20*/  IMAD.MOV.U32 R14, RZ, RZ, R0 ;  /* 0x000000ffff0e7224 */ /* 0x000fc600078e0000 */
[----:B------:R-:W-:Y:S05]  /*0a30*/  @!P4 BRA `(.L_x_9) ;  /* 0x000000000060c947 */ /* 0x000fea0003800000 */
[----:B------:R-:W-:Y:S02]  /*0a40*/  IMAD.MOV.U32 R9, RZ, RZ, RZ ;  /* 0x000000ffff097224 */ /* 0x000fe400078e00ff */
[----:B------:R-:W-:-:S07]  /*0a50*/  IMAD.MOV.U32 R14, RZ, RZ, R0 ;  /* 0x000000ffff0e7224 */ /* 0x000fce00078e0000 */
.L_x_10:
[----:B------:R-:W-:Y:S02]  /*0a60*/  LOP3.LUT R13, R14, 0x3f, RZ, 0xc0, !PT ;  /* 0x0000003f0e0d7812 */ /* 0x000fe400078ec0ff */
[----:B------:R-:W-:-:S03]  /*0a70*/  SHF.R.U32.HI R8, RZ, 0x6, R14 ;  /* 0x00000006ff087819 */ /* 0x000fc6000001160e */
[----:B------:R-:W-:-:S05]  /*0a80*/  VIADD R10, R13, UR7 ;  /* 0x000000070d0a7c36 */ /* 0x000fca0008000000 */
[----:B------:R-:W-:-:S04]  /*0a90*/  ISETP.GE.AND P0, PT, R10, UR11, PT ;  /* 0x0000000b0a007c0c */ /* 0x000fc8000bf06270 */
[----:B------:R-:W-:-:S13]  /*0aa0*/  ISETP.LT.AND P0, PT, R8, UR16, !P0 ;  /* 0x0000001008007c0c */ /* 0x000fda000c701270 */
[----:B------:R-:W0:Y:S08]  /*0ab0*/  @P0 LDC R11, c[0x0][0x3b0] ;  /* 0x0000ec00ff0b0b82 */ /* 0x000e300000000800 */
[----:B------:R-:W1:Y:S01]  /*0ac0*/  @P0 LDC.64 R6, c[0x0][0x3a8] ;  /* 0x0000ea00ff060b82 */ /* 0x000e620000000a00 */
[----:B0-----:R-:W-:-:S04]  /*0ad0*/  @P0 IMAD R11, R8, R11, R10 ;  /* 0x0000000b080b0224 */ /* 0x001fc800078e020a */
[----:B-1----:R-:W-:-:S06]  /*0ae0*/  @P0 IMAD.WIDE R6, R11, 0x8, R6 ;  /* 0x000000080b060825 */ /* 0x002fcc00078e0206 */
[----:B------:R-:W2:Y:S01]  /*0af0*/  @P0 LDG.E.64 R6, desc[UR12][R6.64] ;  /* 0x0000000c06060981 */ /* 0x000ea2000c1e1b00 */
[----:B------:R-:W0:Y:S01]  /*0b00*/  S2UR UR5, SR_CgaCtaId ;  /* 0x00000000000579c3 */ /* 0x000e220000008800 */
[----:B------:R-:W-:Y:S01]  /*0b10*/  UMOV UR4, 0x400 ;  /* 0x0000040000047882 */ /* 0x000fe20000000000 */
[----:B------:R-:W-:Y:S01]  /*0b20*/  VIADD R9, R9, 0x1 ;  /* 0x0000000109097836 */ /* 0x000fe20000000000 */
[----:B------:R-:W-:Y:S01]  /*0b30*/  UIADD3 UR4, UPT, UPT, UR4, 0x4000, URZ ;  /* 0x0000400004047890 */ /* 0x000fe2000fffe0ff */
[----:B------:R-:W-:-:S03]  /*0b40*/  IMAD.IADD R14, R5, 0x1, R14 ;  /* 0x00000001050e7824 */ /* 0x000fc600078e020e */
[----:B0-----:R-:W-:-:S06]  /*0b50*/  ULEA UR4, UR5, UR4, 0x18 ;  /* 0x0000000405047291 */ /* 0x001fcc000f8ec0ff */
[----:B------:R-:W-:-:S05]  /*0b60*/  LEA R8, R8, UR4, 0x9 ;  /* 0x0000000408087c11 */ /* 0x000fca000f8e48ff */
[----:B------:R-:W-:-:S05]  /*0b70*/  IMAD R11, R13, 0x8, R8 ;  /* 0x000000080d0b7824 */ /* 0x000fca00078e0208 */
[----:B------:R0:W-:Y:S04]  /*0b80*/  @!P0 STS.64 [R11], RZ ;  /* 0x000000ff0b008388 */ /* 0x0001e80000000a00 */
[----:B--2---:R0:W-:Y:S01]  /*0b90*/  @P0 STS.64 [R11], R6 ;  /* 0x000000060b000388 */ /* 0x0041e20000000a00 */
[----:B------:R-:W-:-:S13]  /*0ba0*/  ISETP.NE.AND P0, PT, R9, R4, PT ;  /* 0x000000040900720c */ /* 0x000fda0003f05270 */
[----:B0-----:R-:W-:Y:S05]  /*0bb0*/  @P0 BRA `(.L_x_10) ;  /* 0xfffffffc00a80947 */ /* 0x001fea000383ffff */
.L_x_9:
[----:B------:R-:W-:Y:S05]  /*0bc0*/  BSYNC.RECONVERGENT B1 ;  /* 0x0000000000017941 */ /* 0x000fea0003800200 */
.L_x_8:
[----:B------:R-:W-:Y:S05]  /*0bd0*/  @!P3 BRA `(.L_x_1) ;  /* 0x000000040030b947 */ /* 0x000fea0003800000 */
.L_x_11:
[C-C-:B------:R-:W-:Y:S01]  /*0be0*/  IMAD.IADD R16, R5.reuse, 0x1, R14.reuse ;  /* 0x0000000105107824 */ /* 0x140fe200078e020e */
[----:B------:R-:W-:Y:S02]  /*0bf0*/  LOP3.LUT R17, R14, 0x3f, RZ, 0xc0, !PT ;  /* 0x0000003f0e117812 */ /* 0x000fe400078ec0ff */
[----:B------:R-:W-:Y:S01]  /*0c00*/  SHF.R.U32.HI R23, RZ, 0x6, R14 ;  /* 0x00000006ff177819 */ /* 0x000fe2000001160e */
[--C-:B------:R-:W-:Y:S01]  /*0c10*/  IMAD.IADD R6, R5, 0x1, R16.reuse ;  /* 0x0000000105067824 */ /* 0x100fe200078e0210 */
[----:B------:R-:W-:Y:S01]  /*0c20*/  SHF.R.U32.HI R24, RZ, 0x6, R16 ;  /* 0x00000006ff187819 */ /* 0x000fe20000011610 */
[----:B------:R-:W-:Y:S01]  /*0c30*/  VIADD R10, R17, UR7 ;  /* 0x00000007110a7c36 */ /* 0x000fe20008000000 */
[----:B------:R-:W-:Y:S01]  /*0c40*/  LOP3.LUT R16, R16, 0x3f, RZ, 0xc0, !PT ;  /* 0x0000003f10107812 */ /* 0x000fe200078ec0ff */
[----:B------:R-:W-:Y:S01]  /*0c50*/  IMAD.IADD R4, R5, 0x1, R6 ;  /* 0x0000000105047824 */ /* 0x000fe200078e0206 */
[----:B------:R-:W-:Y:S02]  /*0c60*/  LOP3.LUT R15, R6, 0x3f, RZ, 0xc0, !PT ;  /* 0x0000003f060f7812 */ /* 0x000fe400078ec0ff */
[----:B------:R-:W-:Y:S01]  /*0c70*/  ISETP.GE.AND P0, PT, R10, UR17, PT ;  /* 0x000000110a007c0c */ /* 0x000fe2000bf06270 */
[----:B------:R-:W-:Y:S01]  /*0c80*/  VIADD R13, R16, UR7 ;  /* 0x00000007100d7c36 */ /* 0x000fe20008000000 */
[----:B------:R-:W-:Y:S01]  /*0c90*/  LOP3.LUT R14, R4, 0x3f, RZ, 0xc0, !PT ;  /* 0x0000003f040e7812 */ /* 0x000fe200078ec0ff */
[----:B------:R-:W-:Y:S01]  /*0ca0*/  VIADD R12, R15, UR7 ;  /* 0x000000070f0c7c36 */ /* 0x000fe20008000000 */
[----:B------:R-:W-:-:S02]  /*0cb0*/  ISETP.GE.OR P0, PT, R23, UR18, P0 ;  /* 0x0000001217007c0c */ /* 0x000fc40008706670 */
[----:B------:R-:W-:Y:S01]  /*0cc0*/  ISETP.GE.AND P1, PT, R13, UR17, PT ;  /* 0x000000110d007c0c */ /* 0x000fe2000bf26270 */
[----:B------:R-:W-:Y:S01]  /*0cd0*/  VIADD R27, R14, UR7 ;  /* 0x000000070e1b7c36 */ /* 0x000fe20008000000 */
[----:B------:R-:W-:Y:S02]  /*0ce0*/  SHF.R.U32.HI R25, RZ, 0x6, R6 ;  /* 0x00000006ff197819 */ /* 0x000fe40000011606 */
[----:B------:R-:W-:Y:S02]  /*0cf0*/  ISETP.GE.AND P2, PT, R12, UR17, PT ;  /* 0x000000110c007c0c */ /* 0x000fe4000bf46270 */
[----:B------:R-:W-:Y:S02]  /*0d00*/  ISETP.LT.AND P1, PT, R24, UR18, !P1 ;  /* 0x0000001218007c0c */ /* 0x000fe4000cf21270 */
[----:B------:R-:W-:Y:S02]  /*0d10*/  SHF.R.U32.HI R26, RZ, 0x6, R4 ;  /* 0x00000006ff1a7819 */ /* 0x000fe40000011604 */
[----:B------:R-:W-:Y:S01]  /*0d20*/  ISETP.GE.AND P3, PT, R27, UR17, PT ;  /* 0x000000111b007c0c */ /* 0x000fe2000bf66270 */
[----:B------:R-:W0:Y:S01]  /*0d30*/  @!P0 LDC R11, c[0x0][0x3b0] ;  /* 0x0000ec00ff0b8b82 */ /* 0x000e220000000800 */
[----:B------:R-:W-:-:S02]  /*0d40*/  ISETP.LT.AND P2, PT, R25, UR18, !P2 ;  /* 0x0000001219007c0c */ /* 0x000fc4000d741270 */
[----:B------:R-:W-:-:S05]  /*0d50*/  ISETP.LT.AND P3, PT, R26, UR18, !P3 ;  /* 0x000000121a007c0c */ /* 0x000fca000df61270 */
        /* <DEDUP_REMOVED lines=21> */
[----:B------:R-:W-:-:S04]  /*0eb0*/  UIADD3 UR4, UPT, UPT, UR4, 0x4000, URZ ;  /* 0x0000400004047890 */ /* 0x000fc8000fffe0ff */
        /* <DEDUP_REMOVED lines=29> */
[----:B-1----:R-:W-:Y:S05]  /*1090*/  @!P0 BRA `(.L_x_11) ;  /* 0xfffffff800d08947 */ /* 0x002fea000383ffff */
.L_x_1:
[----:B0---4-:R-:W-:Y:S05]  /*10a0*/  BSYNC.RECONVERGENT B0 ;  /* 0x0000000000007941 */ /* 0x011fea0003800200 */
.L_x_0:
[----:B------:R-:W0:Y:S01]  /*10b0*/  LDCU UR4, c[0x0][0x388] ;  /* 0x00007100ff0477ac */ /* 0x000e220008000800 */
[----:B------:R-:W-:Y:S02]  /*10c0*/  CS2R R48, SRZ ;  /* 0x0000000000307805 */ /* 0x000fe4000001ff00 */
[----:B------:R-:W-:Y:S02]  /*10d0*/  CS2R R46, SRZ ;  /* 0x00000000002e7805 */ /* 0x000fe4000001ff00 */
[----:B------:R-:W-:Y:S02]  /*10e0*/  CS2R R40, SRZ ;  /* 0x0000000000287805 */ /* 0x000fe4000001ff00 */
[----:B------:R-:W-:Y:S02]  /*10f0*/  CS2R R44, SRZ ;  /* 0x00000000002c7805 */ /* 0x000fe4000001ff00 */
[----:B------:R-:W-:Y:S02]  /*1100*/  CS2R R58, SRZ ;  /* 0x00000000003a7805 */ /* 0x000fe4000001ff00 */
[----:B------:R-:W-:-:S02]  /*1110*/  CS2R R50, SRZ ;  /* 0x0000000000327805 */ /* 0x000fc4000001ff00 */
        /* <DEDUP_REMOVED lines=9> */
[----:B------:R-:W-:Y:S01]  /*11b0*/  CS2R R54, SRZ ;  /* 0x0000000000367805 */ /* 0x000fe2000001ff00 */
[----:B0-----:R-:W-:Y:S01]  /*11c0*/  UISETP.GE.AND UP0, UPT, UR4, 0x1, UPT ;  /* 0x000000010400788c */ /* 0x001fe2000bf06270 */
[----:B------:R-:W-:Y:S08]  /*11d0*/  BAR.SYNC.DEFER_BLOCKING 0x0 ;  /* 0x0000000000007b1d */ /* 0x000ff00000010000 */
[----:B------:R-:W-:Y:S05]  /*11e0*/  BRA.U !UP0, `(.L_x_12) ;  /* 0x0000002d080c7547 */ /* 0x000fea000b800000 */
[----:B------:R-:W0:Y:S01]  /*11f0*/  LDC R7, c[0x0][0x364] ;  /* 0x0000d900ff077b82 */ /* 0x000e220000000800 */
[----:B------:R-:W-:Y:S01]  /*1200*/  CS2R R48, SRZ ;  /* 0x0000000000307805 */ /* 0x000fe2000001ff00 */
[----:B------:R-:W-:Y:S01]  /*1210*/  UMOV UR4, URZ ;  /* 0x000000ff00047c82 */ /* 0x000fe20008000000 */
[----:B------:R-:W-:Y:S01]  /*1220*/  UMOV UR5, URZ ;  /* 0x000000ff00057c82 */ /* 0x000fe20008000000 */
[----:B0-----:R-:W-:-:S04]  /*1230*/  IMAD R7, R7, UR8, RZ ;  /* 0x0000000807077c24 */ /* 0x001fc8000f8e02ff */
[----:B------:R-:W0:Y:S01]  /*1240*/  I2F.U32.RP R10, R7 ;  /* 0x00000007000a7306 */ /* 0x000e220000209000 */
[--C-:B------:R-:W-:Y:S01]  /*1250*/  IMAD.IADD R6, R0, 0x1, R7.reuse ;  /* 0x0000000100067824 */ /* 0x100fe200078e0207 */
[----:B------:R-:W-:Y:S01]  /*1260*/  ISETP.NE.U32.AND P2, PT, R7, RZ, PT ;  /* 0x000000ff0700720c */ /* 0x000fe20003f45070 */
[----:B------:R-:W-:-:S03]  /*1270*/  IMAD.MOV R11, RZ, RZ, -R7 ;  /* 0x000000ffff0b7224 */ /* 0x000fc600078e0a07 */
[C---:B------:R-:W-:Y:S02]  /*1280*/  ISETP.GE.U32.AND P0, PT, R6.reuse, 0x400, PT ;  /* 0x000004000600780c */ /* 0x040fe40003f06070 */
[----:B------:R-:W-:Y:S02]  /*1290*/  VIMNMX.U32 R9, PT, PT, R6, 0x400, !PT ;  /* 0x0000040006097848 */ /* 0x000fe40007fe0000 */
[----:B------:R-:W-:-:S04]  /*12a0*/  SEL R8, RZ, 0x1, P0 ;  /* 0x00000001ff087807 */ /* 0x000fc80000000000 */
[----:B------:R-:W-:Y:S01]  /*12b0*/  IADD3 R6, PT, PT, R9, -R6, -R8 ;  /* 0x8000000609067210 */ /* 0x000fe20007ffe808 */
[----:B0-----:R-:W0:Y:S02]  /*12c0*/  MUFU.RCP R10, R10 ;  /* 0x0000000a000a7308 */ /* 0x001e240000001000 */
[----:B0-----:R-:W-:-:S06]  /*12d0*/  VIADD R4, R10, 0xffffffe ;  /* 0x0ffffffe0a047836 */ /* 0x001fcc0000000000 */
[----:B------:R0:W1:Y:S02]  /*12e0*/  F2I.FTZ.U32.TRUNC.NTZ R5, R4 ;  /* 0x0000000400057305 */ /* 0x000064000021f000 */
[----:B0-----:R-:W-:Y:S02]  /*12f0*/  IMAD.MOV.U32 R4, RZ, RZ, RZ ;  /* 0x000000ffff047224 */ /* 0x001fe400078e00ff */
[----:B-1----:R-:W-:-:S04]  /*1300*/  IMAD R11, R11, R5, RZ ;  /* 0x000000050b0b7224 */ /* 0x002fc800078e02ff */
        /* <DEDUP_REMOVED lines=10> */
[----:B------:R-:W-:-:S07]  /*13b0*/  IMAD.IADD R5, R8, 0x1, R5 ;  /* 0x0000000108057824 */ /* 0x000fce00078e0205 */
.L_x_23:
[----:B------:R-:W0:Y:S01]  /*13c0*/  LDCU UR8, c[0x0][0x388] ;  /* 0x00007100ff0877ac */ /* 0x000e220008000800 */
[----:B------:R-:W-:Y:S01]  /*13d0*/  ISETP.GT.U32.AND P0, PT, R0, 0x3ff, PT ;  /* 0x000003ff0000780c */ /* 0x000fe20003f04070 */
[----:B------:R-:W-:Y:S01]  /*13e0*/  BSSY.RECONVERGENT B0, `(.L_x_13) ;  /* 0x0000155000007945 */ /* 0x000fe20003800200 */
[----:B------:R-:W-:Y:S01]  /*13f0*/  UMOV UR9, UR4 ;  /* 0x0000000400097c82 */ /* 0x000fe20008000000 */
[----:B------:R-:W-:Y:S01]  /*1400*/  UIADD3 UR4, UPT, UPT, UR4, 0x10, URZ ;  /* 0x0000001004047890 */ /* 0x000fe2000fffe0ff */
[----:B------:R-:W1:Y:S01]  /*1410*/  LDCU UR16, c[0x0][0x388] ;  /* 0x00007100ff1077ac */ /* 0x000e620008000800 */
[----:B------:R-:W2:Y:S01]  /*1420*/  LDCU UR17, c[0x0][0x388] ;  /* 0x00007100ff1177ac */ /* 0x000ea20008000800 */
[----:B------:R-:W3:Y:S01]  /*1430*/  LDCU UR14, c[0x0][0x380] ;  /* 0x00007000ff0e77ac */ /* 0x000ee20008000800 */
[----:B0-----:R-:W-:Y:S01]  /*1440*/  IMAD.U32 R4, RZ, RZ, UR8 ;  /* 0x00000008ff047e24 */ /* 0x001fe2000f8e00ff */
[----:B------:R-:W0:Y:S04]  /*1450*/  LDCU UR15, c[0x0][0x384] ;  /* 0x00007080ff0f77ac */ /* 0x000e280008000800 */
[----:B------:R-:W-:-:S02]  /*1460*/  ISETP.LE.OR P0, PT, R4, UR4, P0 ;  /* 0x0000000404007c0c */ /* 0x000fc40008703670 */
[----:B------:R-:W-:-:S11]  /*1470*/  ISETP.LE.AND P4, PT, R4, UR4, PT ;  /* 0x0000000404007c0c */ /* 0x000fd6000bf83270 */
[----:B-123--:R-:W-:Y:S05]  /*1480*/  @P0 BRA `(.L_x_14) ;  /* 0x0000001400280947 */ /* 0x00efea0003800000 */
[----:B------:R-:W1:Y:S01]  /*1490*/  S2R R9, SR_CgaCtaId ;  /* 0x0000000000097919 */ /* 0x000e620000008800 */
[----:B------:R-:W-:Y:S01]  /*14a0*/  LOP3.LUT R13, R5, 0x3, RZ, 0xc0, !PT ;  /* 0x00000003050d7812 */ /* 0x000fe200078ec0ff */
[----:B------:R-:W-:Y:S01]  /*14b0*/  USHF.L.U32 UR8, UR5, 0xd, URZ ;  /* 0x0000000d05087899 */ /* 0x000fe200080006ff */
[----:B------:R-:W-:Y:S01]  /*14c0*/  MOV R6, 0x400 ;  /* 0x0000040000067802 */ /* 0x000fe20000000f00 */
[----:B------:R-:W-:Y:S01]  /*14d0*/  BSSY.RECONVERGENT B1, `(.L_x_15) ;  /* 0x000005b000017945 */ /* 0x000fe20003800200 */
[----:B------:R-:W-:Y:S01]  /*14e0*/  ISETP.NE.AND P0, PT, R13, 0x3, PT ;  /* 0x000000030d00780c */ /* 0x000fe20003f05270 */
[----:B------:R-:W-:Y:S01]  /*14f0*/  ULOP3.LUT UR8, UR8, 0x2000, URZ, 0x3c, !UPT ;  /* 0x0000200008087892 */ /* 0x000fe2000f8e3cff */
[----:B------:R-:W-:Y:S01]  /*1500*/  IMAD.MOV.U32 R24, RZ, RZ, R0 ;  /* 0x000000ffff187224 */ /* 0x000fe200078e0000 */
[----:B-1----:R-:W-:-:S05]  /*1510*/  LEA R6, R9, R6, 0x18 ;  /* 0x0000000609067211 */ /* 0x002fca00078ec0ff */
[----:B------:R-:W-:-:S05]  /*1520*/  VIADD R8, R6, UR8 ;  /* 0x0000000806087c36 */ /* 0x000fca0008000000 */
[----:B------:R-:W-:Y:S05]  /*1530*/  @!P0 BRA `(.L_x_16) ;  /* 0x0000000400508947 */ /* 0x000fea0003800000 */
[----:B------:R-:W1:Y:S01]  /*1540*/  LDC R6, c[0x0][0x380] ;  /* 0x0000e000ff067b82 */ /* 0x000e620000000800 */
[----:B------:R-:W-:Y:S02]  /*1550*/  LOP3.LUT R12, R0, 0xf, RZ, 0xc0, !PT ;  /* 0x0000000f000c7812 */ /* 0x000fe400078ec0ff */
[----:B------:R-:W-:-:S03]  /*1560*/  SHF.R.U32.HI R15, RZ, 0x4, R0 ;  /* 0x00000004ff0f7819 */ /* 0x000fc60000011600 */
[----:B------:R-:W-:Y:S02]  /*1570*/  VIADD R11, R12, UR4 ;  /* 0x000000040c0b7c36 */ /* 0x000fe40008000000 */
[----:B------:R-:W-:-:S03]  /*1580*/  VIADD R9, R15, UR6 ;  /* 0x000000060f097c36 */ /* 0x000fc60008000000 */
[----:B------:R-:W-:-:S04]  /*1590*/  ISETP.GE.AND P0, PT, R11, R4, PT ;  /* 0x000000040b00720c */ /* 0x000fc80003f06270 */
[----:B-1----:R-:W-:-:S13]  /*15a0*/  ISETP.LT.AND P0, PT, R9, R6, !P0 ;  /* 0x000000060900720c */ /* 0x002fda0004701270 */
[----:B------:R-:W1:Y:S01]  /*15b0*/  @P0 LDC R14, c[0x0][0x3a0] ;  /* 0x0000e800ff0e0b82 */ /* 0x000e620000000800 */
[----:B------:R-:W-:-:S07]  /*15c0*/  @P0 VIADD R12, R12, UR9 ;  /* 0x000000090c0c0c36 */ /* 0x000fce0008000000 */
[----:B------:R-:W2:Y:S01]  /*15d0*/  @P0 LDC.64 R10, c[0x0][0x398] ;  /* 0x0000e600ff0a0b82 */ /* 0x000ea20000000a00 */
[----:B-1----:R-:W-:-:S05]  /*15e0*/  @P0 IMAD R9, R9, R14, RZ ;  /* 0x0000000e09090224 */ /* 0x002fca00078e02ff */
[----:B------:R-:W-:-:S04]  /*15f0*/  @P0 IADD3 R12, P1, PT, R9, R12, RZ ;  /* 0x0000000c090c0210 */ /* 0x000fc80007f3e0ff */
[----:B------:R-:W-:Y:S02]  /*1600*/  @P0 LEA.HI.X.SX32 R9, R9, RZ, 0x1, P1 ;  /* 0x000000ff09090211 */ /* 0x000fe400008f0eff */
[----:B--2---:R-:W-:-:S04]  /*1610*/  @P0 LEA R10, P1, R12, R10, 0x3 ;  /* 0x0000000a0c0a0211 */ /* 0x004fc800078218ff */
[----:B------:R-:W-:-:S06]  /*1620*/  @P0 LEA.HI.X R11, R12, R11, R9, 0x3, P1 ;  /* 0x0000000b0c0b0211 */ /* 0x000fcc00008f1c09 */
[----:B------:R-:W2:Y:S01]  /*1630*/  @P0 LDG.E.64.CONSTANT R10, desc[UR12][R10.64+0x80] ;  /* 0x0000800c0a0a0981 */ /* 0x000ea2000c1e9b00 */
[C---:B------:R-:W-:Y:S02]  /*1640*/  IMAD.SHL.U32 R12, R0.reuse, 0x8, RZ ;  /* 0x00000008000c7824 */ /* 0x040fe400078e00ff */
[----:B------:R-:W-:Y:S02]  /*1650*/  IMAD R9, R15, 0x80, R8 ;  /* 0x000000800f097824 */ /* 0x000fe400078e0208 */
[----:B------:R-:W-:Y:S01]  /*1660*/  IMAD.IADD R24, R0, 0x1, R7 ;  /* 0x0000000100187824 */ /* 0x000fe200078e0207 */
[----:B------:R-:W-:-:S05]  /*1670*/  LOP3.LUT R12, R12, 0x78, RZ, 0xc0, !PT ;  /* 0x000000780c0c7812 */ /* 0x000fca00078ec0ff */
[----:B------:R-:W-:-:S05]  /*1680*/  IMAD.IADD R9, R9, 0x1, R12 ;  /* 0x0000000109097824 */ /* 0x000fca00078e020c */
[----:B------:R1:W-:Y:S04]  /*1690*/  @!P0 STS.64 [R9], RZ ;  /* 0x000000ff09008388 */ /* 0x0003e80000000a00 */
[----:B--2---:R1:W-:Y:S01]  /*16a0*/  @P0 STS.64 [R9], R10 ;  /* 0x0000000a09000388 */ /* 0x0043e20000000a00 */
[----:B------:R-:W-:-:S13]  /*16b0*/  LOP3.LUT P0, RZ, R5, 0x3, RZ, 0xc0, !PT ;  /* 0x0000000305ff7812 */ /* 0x000fda000780c0ff */
[----:B-1----:R-:W-:Y:S05]  /*16c0*/  @!P0 BRA `(.L_x_16) ;  /* 0x0000000000ec8947 */ /* 0x002fea0003800000 */
[----:B------:R-:W-:Y:S02]  /*16d0*/  LOP3.LUT R10, R24, 0xf, RZ, 0xc0, !PT ;  /* 0x0000000f180a7812 */ /* 0x000fe400078ec0ff */
[----:B------:R-:W-:-:S03]  /*16e0*/  SHF.R.U32.HI R9, RZ, 0x4, R24 ;  /* 0x00000004ff097819 */ /* 0x000fc60000011618 */
[----:B------:R-:W-:Y:S02]  /*16f0*/  VIADD R11, R10, UR4 ;  /* 0x000000040a0b7c36 */ /* 0x000fe40008000000 */
[----:B------:R-:W-:-:S03]  /*1700*/  VIADD R15, R9, UR6 ;  /* 0x00000006090f7c36 */ /* 0x000fc60008000000 */
[----:B------:R-:W-:-:S04]  /*1710*/  ISETP.GE.AND P0, PT, R11, R4, PT ;  /* 0x000000040b00720c */ /* 0x000fc80003f06270 */
[----:B------:R-:W-:-:S13]  /*1720*/  ISETP.LT.AND P0, PT, R15, R6, !P0 ;  /* 0x000000060f00720c */ /* 0x000fda0004701270 */
[----:B------:R-:W1:Y:S01]  /*1730*/  @P0 LDC R14, c[0x0][0x3a0] ;  /* 0x0000e800ff0e0b82 */ /* 0x000e620000000800 */
[----:B------:R-:W-:-:S05]  /*1740*/  @P0 LOP3.LUT R12, R24, 0xf, RZ, 0xc0, !PT ;  /* 0x0000000f180c0812 */ /* 0x000fca00078ec0ff */
[----:B------:R-:W-:Y:S02]  /*1750*/  @P0 VIADD R12, R12, UR9 ;  /* 0x000000090c0c0c36 */ /* 0x000fe40008000000 */
[----:B------:R-:W2:Y:S01]  /*1760*/  @P0 LDC.64 R10, c[0x0][0x398] ;  /* 0x0000e600ff0a0b82 */ /* 0x000ea20000000a00 */
[----:B-1----:R-:W-:-:S05]  /*1770*/  @P0 IMAD R15, R15, R14, RZ ;  /* 0x0000000e0f0f0224 */ /* 0x002fca00078e02ff */
[----:B------:R-:W-:-:S04]  /*1780*/  @P0 IADD3 R12, P1, PT, R15, R12, RZ ;  /* 0x0000000c0f0c0210 */ /* 0x000fc80007f3e0ff */
[----:B------:R-:W-:Y:S02]  /*1790*/  @P0 LEA.HI.X.SX32 R15, R15, RZ, 0x1, P1 ;  /* 0x000000ff0f0f0211 */ /* 0x000fe400008f0eff */
[----:B--2---:R-:W-:-:S04]  /*17a0*/  @P0 LEA R10, P1, R12, R10, 0x3 ;  /* 0x0000000a0c0a0211 */ /* 0x004fc800078218ff */
[----:B------:R-:W-:-:S06]  /*17b0*/  @P0 LEA.HI.X R11, R12, R11, R15, 0x3, P1 ;  /* 0x0000000b0c0b0211 */ /* 0x000fcc00008f1c0f */
[----:B------:R-:W2:Y:S01]  /*17c0*/  @P0 LDG.E.64.CONSTANT R10, desc[UR12][R10.64+0x80] ;  /* 0x0000800c0a0a0981 */ /* 0x000ea2000c1e9b00 */
[C---:B------:R-:W-:Y:S02]  /*17d0*/  @!P0 IMAD.SHL.U32 R12, R24.reuse, 0x8, RZ ;  /* 0x00000008180c8824 */ /* 0x040fe400078e00ff */
[----:B------:R-:W-:Y:S02]  /*17e0*/  @P0 IMAD.SHL.U32 R14, R24, 0x8, RZ ;  /* 0x00000008180e0824 */ /* 0x000fe400078e00ff */
[----:B------:R-:W-:Y:S01]  /*17f0*/  IMAD R9, R9, 0x80, R8 ;  /* 0x0000008009097824 */ /* 0x000fe200078e0208 */
[----:B------:R-:W-:Y:S02]  /*1800*/  @!P0 LOP3.LUT R12, R12, 0x78, RZ, 0xc0, !PT ;  /* 0x000000780c0c8812 */ /* 0x000fe400078ec0ff */
[----:B------:R-:W-:-:S03]  /*1810*/  @P0 LOP3.LUT R20, R14, 0x78, RZ, 0xc0, !PT ;  /* 0x000000780e140812 */ /* 0x000fc600078ec0ff */
[----:B------:R-:W-:Y:S01]  /*1820*/  @!P0 IMAD.IADD R14, R9, 0x1, R12 ;  /* 0x00000001090e8824 */ /* 0x000fe200078e020c */
[----:B------:R-:W-:Y:S01]  /*1830*/  IADD3 R12, PT, PT, R7, R0, R7 ;  /* 0x00000000070c7210 */ /* 0x000fe20007ffe007 */
[----:B------:R-:W-:-:S03]  /*1840*/  @P0 IMAD.IADD R9, R9, 0x1, R20 ;  /* 0x0000000109090824 */ /* 0x000fc600078e0214 */
[----:B------:R1:W-:Y:S01]  /*1850*/  @!P0 STS.64 [R14], RZ ;  /* 0x000000ff0e008388 */ /* 0x0003e20000000a00 */
[----:B------:R-:W-:-:S03]  /*1860*/  IMAD.MOV.U32 R24, RZ, RZ, R12 ;  /* 0x000000ffff187224 */ /* 0x000fc600078e000c */
[----:B--2---:R1:W-:Y:S01]  /*1870*/  @P0 STS.64 [R9], R10 ;  /* 0x0000000a09000388 */ /* 0x0043e20000000a00 */
[----:B------:R-:W-:-:S13]  /*1880*/  ISETP.NE.AND P0, PT, R13, 0x1, PT ;  /* 0x000000010d00780c */ /* 0x000fda0003f05270 */
[----:B-1----:R-:W-:Y:S05]  /*1890*/  @!P0 BRA `(.L_x_16) ;  /* 0x0000000000788947 */ /* 0x002fea0003800000 */
[----:B------:R-:W-:Y:S02]  /*18a0*/  LOP3.LUT R10, R24, 0xf, RZ, 0xc0, !PT ;  /* 0x0000000f180a7812 */ /* 0x000fe400078ec0ff */
[----:B------:R-:W-:-:S03]  /*18b0*/  SHF.R.U32.HI R9, RZ, 0x4, R12 ;  /* 0x00000004ff097819 */ /* 0x000fc6000001160c */
[----:B------:R-:W-:Y:S02]  /*18c0*/  VIADD R13, R10, UR4 ;  /* 0x000000040a0d7c36 */ /* 0x000fe40008000000 */
[----:B------:R-:W-:-:S03]  /*18d0*/  VIADD R11, R9, UR6 ;  /* 0x00000006090b7c36 */ /* 0x000fc60008000000 */
[----:B------:R-:W-:-:S04]  /*18e0*/  ISETP.GE.AND P0, PT, R13, R4, PT ;  /* 0x000000040d00720c */ /* 0x000fc80003f06270 */
[----:B------:R-:W-:-:S13]  /*18f0*/  ISETP.LT.AND P0, PT, R11, R6, !P0 ;  /* 0x000000060b00720c */ /* 0x000fda0004701270 */
[----:B------:R-:W-:Y:S02]  /*1900*/  @!P0 IMAD.SHL.U32 R10, R24, 0x8, RZ ;  /* 0x00000008180a8824 */ /* 0x000fe400078e00ff */
[----:B------:R-:W-:-:S03]  /*1910*/  @!P0 IMAD R6, R9, 0x80, R8 ;  /* 0x0000008009068824 */ /* 0x000fc600078e0208 */
[----:B------:R-:W-:-:S05]  /*1920*/  @!P0 LOP3.LUT R13, R10, 0x78, RZ, 0xc0, !PT ;  /* 0x000000780a0d8812 */ /* 0x000fca00078ec0ff */
[----:B------:R-:W-:Y:S02]  /*1930*/  @!P0 IMAD.IADD R10, R13, 0x1, R6 ;  /* 0x000000010d0a8824 */ /* 0x000fe400078e0206 */
[----:B------:R-:W-:-:S03]  /*1940*/  @!P0 IMAD.IADD R6, R7, 0x1, R24 ;  /* 0x0000000107068824 */ /* 0x000fc600078e0218 */
[----:B------:R1:W-:Y:S01]  /*1950*/  @!P0 STS.64 [R10], RZ ;  /* 0x000000ff0a008388 */ /* 0x0003e20000000a00 */
[----:B------:R-:W-:Y:S01]  /*1960*/  @!P0 IMAD.MOV.U32 R24, RZ, RZ, R6 ;  /* 0x000000ffff188224 */ /* 0x000fe200078e0006 */
[----:B------:R-:W-:Y:S06]  /*1970*/  @!P0 BRA `(.L_x_16) ;  /* 0x0000000000408947 */ /* 0x000fec0003800000 */
[----:B------:R-:W2:Y:S01]  /*1980*/  LDCU UR8, c[0x0][0x3a0] ;  /* 0x00007400ff0877ac */ /* 0x000ea20008000800 */
[----:B------:R-:W-:Y:S01]  /*1990*/  LOP3.LUT R6, R12, 0xf, RZ, 0xc0, !PT ;  /* 0x0000000f0c067812 */ /* 0x000fe200078ec0ff */
[----:B------:R-:W1:Y:S04]  /*19a0*/  LDCU.64 UR10, c[0x0][0x398] ;  /* 0x00007300ff0a77ac */ /* 0x000e680008000a00 */
[----:B------:R-:W-:Y:S02]  /*19b0*/  VIADD R6, R6, UR9 ;  /* 0x0000000906067c36 */ /* 0x000fe40008000000 */
[----:B--2---:R-:W-:-:S05]  /*19c0*/  IMAD R11, R11, UR8, RZ ;  /* 0x000000080b0b7c24 */ /* 0x004fca000f8e02ff */
[----:B------:R-:W-:-:S04]  /*19d0*/  IADD3 R6, P0, PT, R11, R6, RZ ;  /* 0x000000060b067210 */ /* 0x000fc80007f1e0ff */
[----:B------:R-:W-:Y:S02]  /*19e0*/  LEA.HI.X.SX32 R11, R11, RZ, 0x1, P0 ;  /* 0x000000ff0b0b7211 */ /* 0x000fe400000f0eff */
[----:B-1----:R-:W-:-:S04]  /*19f0*/  LEA R10, P0, R6, UR10, 0x3 ;  /* 0x0000000a060a7c11 */ /* 0x002fc8000f8018ff */
[----:B------:R-:W-:-:S06]  /*1a00*/  LEA.HI.X R11, R6, UR11, R11, 0x3, P0 ;  /* 0x0000000b060b7c11 */ /* 0x000fcc00080f1c0b */
[----:B------:R-:W2:Y:S01]  /*1a10*/  LDG.E.64.CONSTANT R10, desc[UR12][R10.64+0x80] ;  /* 0x0000800c0a0a7981 */ /* 0x000ea2000c1e9b00 */
[----:B------:R-:W-:Y:S02]  /*1a20*/  IMAD.SHL.U32 R6, R12, 0x8, RZ ;  /* 0x000000080c067824 */ /* 0x000fe400078e00ff */
[----:B------:R-:W-:Y:S02]  /*1a30*/  IMAD R9, R9, 0x80, R8 ;  /* 0x0000008009097824 */ /* 0x000fe400078e0208 */
[----:B------:R-:W-:Y:S01]  /*1a40*/  IMAD.IADD R24, R7, 0x1, R12 ;  /* 0x0000000107187824 */ /* 0x000fe200078e020c */
[----:B------:R-:W-:-:S05]  /*1a50*/  LOP3.LUT R6, R6, 0x78, RZ, 0xc0, !PT ;  /* 0x0000007806067812 */ /* 0x000fca00078ec0ff */
[----:B------:R-:W-:-:S05]  /*1a60*/  IMAD.IADD R9, R9, 0x1, R6 ;  /* 0x0000000109097824 */ /* 0x000fca00078e0206 */
[----:B--2---:R2:W-:Y:S02]  /*1a70*/  STS.64 [R9], R10 ;  /* 0x0000000a09007388 */ /* 0x0045e40000000a00 */
.L_x_16:
[----:B0-----:R-:W-:Y:S05]  /*1a80*/  BSYNC.RECONVERGENT B1 ;  /* 0x0000000000017941 */ /* 0x001fea0003800200 */
.L_x_15:
[----:B------:R-:W-:Y:S01]  /*1a90*/  ISETP.GE.U32.AND P5, PT, R5, 0x3, PT ;  /* 0x000000030500780c */ /* 0x000fe20003fa6070 */
[----:B------:R-:W-:-:S12]  /*1aa0*/  BSSY.RECONVERGENT B1, `(.L_x_17) ;  /* 0x0000059000017945 */ /* 0x000fd80003800200 */
[----:B------:R-:W-:Y:S05]  /*1ab0*/  @!P5 BRA `(.L_x_18) ;  /* 0x00000004005cd947 */ /* 0x000fea0003800000 */
[C-C-:B------:R-:W-:Y:S02]  /*1ac0*/  IMAD R6, R7.reuse, 0x2, R24.reuse ;  /* 0x0000000207067824 */ /* 0x140fe400078e0218 */
[C-C-:B-12---:R-:W-:Y:S02]  /*1ad0*/  IMAD R10, R7.reuse, 0x3, R24.reuse ;  /* 0x00000003070a7824 */ /* 0x146fe400078e0218 */
[----:B------:R-:W-:-:S07]  /*1ae0*/  IMAD.IADD R12, R7, 0x1, R24 ;  /* 0x00000001070c7824 */ /* 0x000fce00078e0218 */
.L_x_19:
[----:B0-----:R-:W-:Y:S01]  /*1af0*/  LOP3.LUT R26, R24, 0xf, RZ, 0xc0, !PT ;  /* 0x0000000f181a7812 */ /* 0x001fe200078ec0ff */
[----:B------:R-:W-:Y:S01]  /*1b00*/  IMAD.U32 R4, RZ, RZ, UR17 ;  /* 0x00000011ff047e24 */ /* 0x000fe2000f8e00ff */
[----:B------:R-:W-:-:S03]  /*1b10*/  SHF.R.U32.HI R21, RZ, 0x4, R24 ;  /* 0x00000004ff157819 */ /* 0x000fc60000011618 */
[----:B------:R-:W-:Y:S02]  /*1b20*/  VIADD R9, R26, UR4 ;  /* 0x000000041a097c36 */ /* 0x000fe40008000000 */
[----:B------:R-:W-:-:S03]  /*1b30*/  VIADD R11, R21, UR6 ;  /* 0x00000006150b7c36 */ /* 0x000fc60008000000 */
[----:B------:R-:W-:-:S04]  /*1b40*/  ISETP.GE.AND P0, PT, R9, R4, PT ;  /* 0x000000040900720c */ /* 0x000fc80003f06270 */
[----:B------:R-:W-:-:S13]  /*1b50*/  ISETP.GE.OR P0, PT, R11, UR14, P0 ;  /* 0x0000000e0b007c0c */ /* 0x000fda0008706670 */
[----:B------:R-:W0:Y:S08]  /*1b60*/  @!P0 LDC R20, c[0x0][0x3a0] ;  /* 0x0000e800ff148b82 */ /* 0x000e300000000800 */
[----:B------:R-:W1:Y:S01]  /*1b70*/  @!P0 LDC.64 R14, c[0x0][0x398] ;  /* 0x0000e600ff0e8b82 */ /* 0x000e620000000a00 */
[----:B0-----:R-:W-:Y:S02]  /*1b80*/  @!P0 IMAD R9, R11, R20, RZ ;  /* 0x000000140b098224 */ /* 0x001fe400078e02ff */
[----:B------:R-:W-:-:S05]  /*1b90*/  @!P0 VIADD R20, R26, UR9 ;  /* 0x000000091a148c36 */ /* 0x000fca0008000000 */
[----:B------:R-:W-:-:S04]  /*1ba0*/  @!P0 IADD3 R20, P1, PT, R9, R20, RZ ;  /* 0x0000001409148210 */ /* 0x000fc80007f3e0ff */
[----:B------:R-:W-:Y:S02]  /*1bb0*/  @!P0 LEA.HI.X.SX32 R9, R9, RZ, 0x1, P1 ;  /* 0x000000ff09098211 */ /* 0x000fe400008f0eff */
[----:B-1----:R-:W-:-:S04]  /*1bc0*/  @!P0 LEA R22, P1, R20, R14, 0x3 ;  /* 0x0000000e14168211 */ /* 0x002fc800078218ff */
[----:B------:R-:W-:-:S06]  /*1bd0*/  @!P0 LEA.HI.X R23, R20, R15, R9, 0x3, P1 ;  /* 0x0000000f14178211 */ /* 0x000fcc00008f1c09 */
[----:B------:R-:W2:Y:S01]  /*1be0*/  @!P0 LDG.E.64.CONSTANT R22, desc[UR12][R22.64+0x80] ;  /* 0x0000800c16168981 */ /* 0x000ea2000c1e9b00 */
[----:B------:R-:W-:Y:S01]  /*1bf0*/  LOP3.LUT R25, R12, 0xf, RZ, 0xc0, !PT ;  /* 0x0000000f0c197812 */ /* 0x000fe200078ec0ff */
[----:B------:R-:W-:Y:S01]  /*1c00*/  IMAD R21, R21, 0x80, R8 ;  /* 0x0000008015157824 */ /* 0x000fe200078e0208 */
[----:B------:R-:W-:Y:S02]  /*1c10*/  SHF.R.U32.HI R9, RZ, 0x4, R12 ;  /* 0x00000004ff097819 */ /* 0x000fe4000001160c */
[----:B------:R-:W-:Y:S01]  /*1c20*/  LOP3.LUT R13, R6, 0xf, RZ, 0xc0, !PT ;  /* 0x0000000f060d7812 */ /* 0x000fe200078ec0ff */
[----:B------:R-:W-:Y:S01]  /*1c30*/  VIADD R11, R25, UR4 ;  /* 0x00000004190b7c36 */ /* 0x000fe20008000000 */
[----:B------:R-:W-:Y:S01]  /*1c40*/  LOP3.LUT R28, R10, 0xf, RZ, 0xc0, !PT ;  /* 0x0000000f0a1c7812 */ /* 0x000fe200078ec0ff */
[----:B------:R-:W-:Y:S02]  /*1c50*/  VIADD R20, R9, UR6 ;  /* 0x0000000609147c36 */ /* 0x000fe40008000000 */
[----:B------:R-:W-:Y:S01]  /*1c60*/  IMAD R26, R26, 0x8, R21 ;  /* 0x000000081a1a7824 */ /* 0x000fe200078e0215 */
[----:B------:R-:W-:Y:S01]  /*1c70*/  ISETP.GE.AND P1, PT, R11, R4, PT ;  /* 0x000000040b00720c */ /* 0x000fe20003f26270 */
[----:B------:R-:W-:-:S02]  /*1c80*/  VIADD R11, R13, UR4 ;  /* 0x000000040d0b7c36 */ /* 0x000fc40008000000 */
[----:B------:R-:W-:Y:S01]  /*1c90*/  VIADD R21, R28, UR4 ;  /* 0x000000041c157c36 */ /* 0x000fe20008000000 */
[----:B------:R-:W-:Y:S02]  /*1ca0*/  ISETP.LT.AND P1, PT, R20, UR14, !P1 ;  /* 0x0000000e14007c0c */ /* 0x000fe4000cf21270 */
[----:B------:R-:W-:Y:S02]  /*1cb0*/  ISETP.GE.AND P2, PT, R11, R4, PT ;  /* 0x000000040b00720c */ /* 0x000fe40003f46270 */
[----:B------:R-:W-:-:S05]  /*1cc0*/  SHF.R.U32.HI R11, RZ, 0x4, R6 ;  /* 0x00000004ff0b7819 */ /* 0x000fca0000011606 */
[----:B------:R-:W-:-:S04]  /*1cd0*/  VIADD R29, R11, UR6 ;  /* 0x000000060b1d7c36 */ /* 0x000fc80008000000 */
[----:B------:R-:W0:Y:S01]  /*1ce0*/  @P1 LDC R27, c[0x0][0x3a0] ;  /* 0x0000e800ff1b1b82 */ /* 0x000e220000000800 */
[----:B------:R-:W-:-:S07]  /*1cf0*/  ISETP.LT.AND P2, PT, R29, UR14, !P2 ;  /* 0x0000000e1d007c0c */ /* 0x000fce000d741270 */
[----:B------:R-:W1:Y:S08]  /*1d00*/  @P1 LDC.64 R14, c[0x0][0x398] ;  /* 0x0000e600ff0e1b82 */ /* 0x000e700000000a00 */
[----:B------:R-:W3:Y:S01]  /*1d10*/  @P2 LDC R34, c[0x0][0x3a0] ;  /* 0x0000e800ff222b82 */ /* 0x000ee20000000800 */
[----:B0-----:R-:W-:Y:S02]  /*1d20*/  @P1 IMAD R20, R20, R27, RZ ;  /* 0x0000001b14141224 */ /* 0x001fe400078e02ff */
[----:B------:R-:W-:-:S05]  /*1d30*/  @P1 VIADD R27, R25, UR9 ;  /* 0x00000009191b1c36 */ /* 0x000fca0008000000 */
[----:B------:R-:W-:-:S04]  /*1d40*/  @P1 IADD3 R27, P3, PT, R20, R27, RZ ;  /* 0x0000001b141b1210 */ /* 0x000fc80007f7e0ff */
[----:B------:R-:W-:Y:S02]  /*1d50*/  @P1 LEA.HI.X.SX32 R20, R20, RZ, 0x1, P3 ;  /* 0x000000ff14141211 */ /* 0x000fe400018f0eff */
[----:B-1----:R-:W-:Y:S01]  /*1d60*/  @P1 LEA R14, P3, R27, R14, 0x3 ;  /* 0x0000000e1b0e1211 */ /* 0x002fe200078618ff */
[----:B---3--:R-:W-:-:S03]  /*1d70*/  @P2 IMAD R31, R29, R34, RZ ;  /* 0x000000221d1f2224 */ /* 0x008fc600078e02ff */
[----:B------:R-:W-:Y:S01]  /*1d80*/  @P1 LEA.HI.X R15, R27, R15, R20, 0x3, P3 ;  /* 0x0000000f1b0f1211 */ /* 0x000fe200018f1c14 */
[----:B------:R-:W-:Y:S01]  /*1d90*/  @P2 VIADD R34, R13, UR9 ;  /* 0x000000090d222c36 */ /* 0x000fe20008000000 */
[----:B------:R-:W-:Y:S02]  /*1da0*/  SHF.R.U32.HI R27, RZ, 0x4, R10 ;  /* 0x00000004ff1b7819 */ /* 0x000fe4000001160a */
[----:B------:R-:W-:Y:S02]  /*1db0*/  ISETP.GE.AND P3, PT, R21, R4, PT ;  /* 0x000000041500720c */ /* 0x000fe40003f66270 */
[----:B------:R-:W0:Y:S01]  /*1dc0*/  @P2 LDC.64 R20, c[0x0][0x398] ;  /* 0x0000e600ff142b82 */ /* 0x000e220000000a00 */
[----:B------:R-:W-:Y:S01]  /*1dd0*/  VIADD R30, R27, UR6 ;  /* 0x000000061b1e7c36 */ /* 0x000fe20008000000 */
[----:B------:R-:W-:Y:S01]  /*1de0*/  @P2 IADD3 R34, P6, PT, R31, R34, RZ ;  /* 0x000000221f222210 */ /* 0x000fe20007fde0ff */
[----:B------:R-:W3:Y:S03]  /*1df0*/  @P1 LDG.E.64.CONSTANT R14, desc[UR12][R14.64+0x80] ;  /* 0x0000800c0e0e1981 */ /* 0x000ee6000c1e9b00 */
[----:B------:R-:W-:-:S02]  /*1e00*/  ISETP.LT.AND P3, PT, R30, UR14, !P3 ;  /* 0x0000000e1e007c0c */ /* 0x000fc4000df61270 */
[----:B------:R-:W-:-:S11]  /*1e10*/  @P2 LEA.HI.X.SX32 R31, R31, RZ, 0x1, P6 ;  /* 0x000000ff1f1f2211 */ /* 0x000fd600030f0eff */
[----:B------:R-:W1:Y:S01]  /*1e20*/  @P3 LDC R29, c[0x0][0x3a0] ;  /* 0x0000e800ff1d3b82 */ /* 0x000e620000000800 */
[----:B0-----:R-:W-:-:S04]  /*1e30*/  @P2 LEA R20, P6, R34, R20, 0x3 ;  /* 0x0000001422142211 */ /* 0x001fc800078c18ff */
[----:B------:R-:W-:-:S06]  /*1e40*/  @P2 LEA.HI.X R21, R34, R21, R31, 0x3, P6 ;  /* 0x0000001522152211 */ /* 0x000fcc00030f1c1f */
[----:B------:R-:W4:Y:S01]  /*1e50*/  @P2 LDG.E.64.CONSTANT R20, desc[UR12][R20.64+0x80] ;  /* 0x0000800c14142981 */ /* 0x000f22000c1e9b00 */
[----:B-1----:R-:W-:Y:S02]  /*1e60*/  @P3 IMAD R29, R30, R29, RZ ;  /* 0x0000001d1e1d3224 */ /* 0x002fe400078e02ff */
[----:B------:R-:W-:-:S05]  /*1e70*/  @P3 VIADD R30, R28, UR9 ;  /* 0x000000091c1e3c36 */ /* 0x000fca0008000000 */
[----:B------:R-:W-:-:S04]  /*1e80*/  @P3 IADD3 R30, P6, PT, R29, R30, RZ ;  /* 0x0000001e1d1e3210 */ /* 0x000fc80007fde0ff */
[----:B------:R-:W-:Y:S01]  /*1e90*/  @P3 LEA.HI.X.SX32 R29, R29, RZ, 0x1, P6 ;  /* 0x000000ff1d1d3211 */ /* 0x000fe200030f0eff */
[----:B--2---:R0:W-:Y:S02]  /*1ea0*/  @!P0 STS.64 [R26], R22 ;  /* 0x000000161a008388 */ /* 0x0041e40000000a00 */
[----:B0-----:R-:W0:Y:S02]  /*1eb0*/  @P3 LDC.64 R22, c[0x0][0x398] ;  /* 0x0000e600ff163b82 */ /* 0x001e240000000a00 */
[----:B0-----:R-:W-:-:S04]  /*1ec0*/  @P3 LEA R22, P6, R30, R22, 0x3 ;  /* 0x000000161e163211 */ /* 0x001fc800078c18ff */
[----:B------:R-:W-:-:S06]  /*1ed0*/  @P3 LEA.HI.X R23, R30, R23, R29, 0x3, P6 ;  /* 0x000000171e173211 */ /* 0x000fcc00030f1c1d */
[----:B------:R-:W2:Y:S01]  /*1ee0*/  @P3 LDG.E.64.CONSTANT R22, desc[UR12][R22.64+0x80] ;  /* 0x0000800c16163981 */ /* 0x000ea2000c1e9b00 */
[----:B------:R-:W-:-:S04]  /*1ef0*/  IMAD R30, R9, 0x80, R8 ;  /* 0x00000080091e7824 */ /* 0x000fc800078e0208 */
[----:B------:R-:W-:Y:S02]  /*1f00*/  IMAD R25, R25, 0x8, R30 ;  /* 0x0000000819197824 */ /* 0x000fe400078e021e */
[--C-:B------:R-:W-:Y:S02]  /*1f10*/  IMAD R30, R11, 0x80, R8.reuse ;  /* 0x000000800b1e7824 */ /* 0x100fe400078e0208 */
[----:B------:R-:W-:Y:S02]  /*1f20*/  IMAD R27, R27, 0x80, R8 ;  /* 0x000000801b1b7824 */ /* 0x000fe400078e0208 */
[----:B------:R-:W-:Y:S01]  /*1f30*/  IMAD R13, R13, 0x8, R30 ;  /* 0x000000080d0d7824 */ /* 0x000fe200078e021e */
[----:B------:R0:W-:Y:S01]  /*1f40*/  @P0 STS.64 [R26], RZ ;  /* 0x000000ff1a000388 */ /* 0x0001e20000000a00 */
[----:B------:R-:W-:Y:S01]  /*1f50*/  IMAD R27, R28, 0x8, R27 ;  /* 0x000000081c1b7824 */ /* 0x000fe200078e021b */
[C-C-:B------:R-:W-:Y:S02]  /*1f60*/  IADD3 R24, PT, PT, R7.reuse, R24, R7.reuse ;  /* 0x0000001807187210 */ /* 0x140fe40007ffe007 */
[----:B------:R0:W-:Y:S02]  /*1f70*/  @!P1 STS.64 [R25], RZ ;  /* 0x000000ff19009388 */ /* 0x0001e40000000a00 */
[----:B------:R-:W-:-:S04]  /*1f80*/  IADD3 R24, PT, PT, R7, R24, R7 ;  /* 0x0000001807187210 */ /* 0x000fc80007ffe007 */
[----:B------:R-:W-:Y:S01]  /*1f90*/  ISETP.GE.U32.AND P0, PT, R24, 0x400, PT ;  /* 0x000004001800780c */ /* 0x000fe20003f06070 */
[----:B---3--:R0:W-:Y:S04]  /*1fa0*/  @P1 STS.64 [R25], R14 ;  /* 0x0000000e19001388 */ /* 0x0081e80000000a00 */
[----:B------:R0:W-:Y:S01]  /*1fb0*/  @!P2 STS.64 [R13], RZ ;  /* 0x000000ff0d00a388 */ /* 0x0001e20000000a00 */
[C---:B------:R-:W-:Y:S02]  /*1fc0*/  IMAD R6, R7.reuse, 0x4, R6 ;  /* 0x0000000407067824 */ /* 0x040fe400078e0206 */
[C---:B------:R-:W-:Y:S02]  /*1fd0*/  IMAD R10, R7.reuse, 0x4, R10 ;  /* 0x00000004070a7824 */ /* 0x040fe400078e020a */
[----:B------:R-:W-:Y:S01]  /*1fe0*/  IMAD R12, R7, 0x4, R12 ;  /* 0x00000004070c7824 */ /* 0x000fe200078e020c */
[----:B----4-:R0:W-:Y:S04]  /*1ff0*/  @P2 STS.64 [R13], R20 ;  /* 0x000000140d002388 */ /* 0x0101e80000000a00 */
[----:B------:R0:W-:Y:S04]  /*2000*/  @!P3 STS.64 [R27], RZ ;  /* 0x000000ff1b00b388 */ /* 0x0001e80000000a00 */
[----:B--2---:R0:W-:Y:S01]  /*2010*/  @P3 STS.64 [R27], R22 ;  /* 0x000000161b003388 */ /* 0x0041e20000000a00 */
[----:B------:R-:W-:Y:S05]  /*2020*/  @!P0 BRA `(.L_x_19) ;  /* 0xfffffff800b08947 */ /* 0x000fea000383ffff */
.L_x_18:
[----:B------:R-:W-:Y:S05]  /*2030*/  BSYNC.RECONVERGENT B1 ;  /* 0x0000000000017941 */ /* 0x000fea0003800200 */
.L_x_17:
[----:B--2---:R-:W2:Y:S01]  /*2040*/  S2R R9, SR_CgaCtaId ;  /* 0x0000000000097919 */ /* 0x004ea20000008800 */
[----:B------:R-:W-:Y:S01]  /*2050*/  LOP3.LUT R12, R5, 0x3, RZ, 0xc0, !PT ;  /* 0x00000003050c7812 */ /* 0x000fe200078ec0ff */
[----:B------:R-:W-:Y:S01]  /*2060*/  USHF.L.U32 UR8, UR5, 0xd, URZ ;  /* 0x0000000d05087899 */ /* 0x000fe200080006ff */
[----:B------:R-:W-:Y:S01]  /*2070*/  MOV R6, 0x400 ;  /* 0x0000040000067802 */ /* 0x000fe20000000f00 */
[----:B------:R-:W-:Y:S01]  /*2080*/  BSSY.RECONVERGENT B1, `(.L_x_20) ;  /* 0x0000047000017945 */ /* 0x000fe20003800200 */
[----:B------:R-:W-:Y:S01]  /*2090*/  ISETP.NE.AND P0, PT, R12, 0x3, PT ;  /* 0x000000030c00780c */ /* 0x000fe20003f05270 */
[----:B------:R-:W-:Y:S01]  /*20a0*/  ULOP3.LUT UR8, UR8, 0x2000, URZ, 0x3c, !UPT ;  /* 0x0000200008087892 */ /* 0x000fe2000f8e3cff */
[----:B------:R-:W-:Y:S02]  /*20b0*/  IMAD.MOV.U32 R28, RZ, RZ, R0 ;  /* 0x000000ffff1c7224 */ /* 0x000fe400078e0000 */
[----:B------:R-:W-:-:S05]  /*20c0*/  VIADD R6, R6, 0x4000 ;  /* 0x0000400006067836 */ /* 0x000fca0000000000 */
[----:B--2---:R-:W-:-:S05]  /*20d0*/  LEA R6, R9, R6, 0x18 ;  /* 0x0000000609067211 */ /* 0x004fca00078ec0ff */
[----:B------:R-:W-:Y:S01]  /*20e0*/  VIADD R6, R6, UR8 ;  /* 0x0000000806067c36 */ /* 0x000fe20008000000 */
[----:B------:R-:W-:Y:S06]  /*20f0*/  @!P0 BRA `(.L_x_21) ;  /* 0x0000000000fc8947 */ /* 0x000fec0003800000 */
[----:B------:R-:W2:Y:S01]  /*2100*/  LDC R8, c[0x0][0x384] ;  /* 0x0000e100ff087b82 */ /* 0x000ea20000000800 */
[C---:B0-----:R-:W-:Y:S02]  /*2110*/  LOP3.LUT R20, R0.reuse, 0x3f, RZ, 0xc0, !PT ;  /* 0x0000003f00147812 */ /* 0x041fe400078ec0ff */
[----:B------:R-:W-:-:S03]  /*2120*/  LEA.HI R13, R0, UR4, RZ, 0x1a ;  /* 0x00000004000d7c11 */ /* 0x000fc6000f8fd0ff */
[----:B------:R-:W-:-:S05]  /*2130*/  VIADD R9, R20, UR7 ;  /* 0x0000000714097c36 */ /* 0x000fca0008000000 */
[----:B--2---:R-:W-:-:S04]  /*2140*/  ISETP.GE.AND P0, PT, R9, R8, PT ;  /* 0x000000080900720c */ /* 0x004fc80003f06270 */
[----:B------:R-:W-:-:S13]  /*2150*/  ISETP.LT.AND P0, PT, R13, R4, !P0 ;  /* 0x000000040d00720c */ /* 0x000fda0004701270 */
[----:B------:R-:W0:Y:S08]  /*2160*/  @P0 LDC R14, c[0x0][0x3b0] ;  /* 0x0000ec00ff0e0b82 */ /* 0x000e300000000800 */
[----:B-1----:R-:W1:Y:S01]  /*2170*/  @P0 LDC.64 R10, c[0x0][0x3a8] ;  /* 0x0000ea00ff0a0b82 */ /* 0x002e620000000a00 */
[----:B0-----:R-:W-:-:S04]  /*2180*/  @P0 IMAD R9, R13, R14, R9 ;  /* 0x0000000e0d090224 */ /* 0x001fc800078e0209 */
[----:B-1----:R-:W-:-:S06]  /*2190*/  @P0 IMAD.WIDE R10, R9, 0x8, R10 ;  /* 0x00000008090a0825 */ /* 0x002fcc00078e020a */
[----:B------:R-:W2:Y:S01]  /*21a0*/  @P0 LDG.E.64.CONSTANT R10, desc[UR12][R10.64] ;  /* 0x0000000c0a0a0981 */ /* 0x000ea2000c1e9b00 */
[C---:B------:R-:W-:Y:S02]  /*21b0*/  IMAD.SHL.U32 R9, R0.reuse, 0x8, RZ ;  /* 0x0000000800097824 */ /* 0x040fe400078e00ff */
[----:B------:R-:W-:-:S03]  /*21c0*/  IMAD.IADD R28, R0, 0x1, R7 ;  /* 0x00000001001c7824 */ /* 0x000fc600078e0207 */
[----:B------:R-:W-:-:S05]  /*21d0*/  LOP3.LUT R9, R9, 0xfffffe00, RZ, 0xc0, !PT ;  /* 0xfffffe0009097812 */ /* 0x000fca00078ec0ff */
[----:B------:R-:W-:-:S04]  /*21e0*/  IMAD.IADD R9, R6, 0x1, R9 ;  /* 0x0000000106097824 */ /* 0x000fc800078e0209 */
[----:B------:R-:W-:-:S05]  /*21f0*/  IMAD R9, R20, 0x8, R9 ;  /* 0x0000000814097824 */ /* 0x000fca00078e0209 */
[----:B------:R3:W-:Y:S04]  /*2200*/  @!P0 STS.64 [R9], RZ ;  /* 0x000000ff09008388 */ /* 0x0007e80000000a00 */
[----:B--2---:R3:W-:Y:S01]  /*2210*/  @P0 STS.64 [R9], R10 ;  /* 0x0000000a09000388 */ /* 0x0047e20000000a00 */
[----:B------:R-:W-:-:S13]  /*2220*/  LOP3.LUT P0, RZ, R5, 0x3, RZ, 0xc0, !PT ;  /* 0x0000000305ff7812 */ /* 0x000fda000780c0ff */
[----:B---3--:R-:W-:Y:S05]  /*2230*/  @!P0 BRA `(.L_x_21) ;  /* 0x0000000000ac8947 */ /* 0x008fea0003800000 */
[C---:B------:R-:W-:Y:S02]  /*2240*/  LOP3.LUT R9, R28.reuse, 0x3f, RZ, 0xc0, !PT ;  /* 0x0000003f1c097812 */ /* 0x040fe400078ec0ff */
[----:B------:R-:W-:-:S03]  /*2250*/  LEA.HI R14, R28, UR4, RZ, 0x1a ;  /* 0x000000041c0e7c11 */ /* 0x000fc6000f8fd0ff */
[----:B------:R-:W-:-:S05]  /*2260*/  VIADD R13, R9, UR7 ;  /* 0x00000007090d7c36 */ /* 0x000fca0008000000 */
[----:B------:R-:W-:-:S04]  /*2270*/  ISETP.GE.AND P0, PT, R13, R8, PT ;  /* 0x000000080d00720c */ /* 0x000fc80003f06270 */
[----:B------:R-:W-:-:S13]  /*2280*/  ISETP.LT.AND P0, PT, R14, R4, !P0 ;  /* 0x000000040e00720c */ /* 0x000fda0004701270 */
[----:B------:R-:W0:Y:S08]  /*2290*/  @P0 LDC R15, c[0x0][0x3b0] ;  /* 0x0000ec00ff0f0b82 */ /* 0x000e300000000800 */
[----:B------:R-:W1:Y:S01]  /*22a0*/  @P0 LDC.64 R10, c[0x0][0x3a8] ;  /* 0x0000ea00ff0a0b82 */ /* 0x000e620000000a00 */
[----:B0-----:R-:W-:-:S04]  /*22b0*/  @P0 IMAD R13, R14, R15, R13 ;  /* 0x0000000f0e0d0224 */ /* 0x001fc800078e020d */
[----:B-1----:R-:W-:-:S06]  /*22c0*/  @P0 IMAD.WIDE R10, R13, 0x8, R10 ;  /* 0x000000080d0a0825 */ /* 0x002fcc00078e020a */
[----:B------:R-:W2:Y:S01]  /*22d0*/  @P0 LDG.E.64.CONSTANT R10, desc[UR12][R10.64] ;  /* 0x0000000c0a0a0981 */ /* 0x000ea2000c1e9b00 */
[----:B------:R-:W-:Y:S01]  /*22e0*/  IMAD.SHL.U32 R13, R28, 0x8, RZ ;  /* 0x000000081c0d7824 */ /* 0x000fe200078e00ff */
[----:B------:R-:W-:-:S04]  /*22f0*/  IADD3 R28, PT, PT, R7, R0, R7 ;  /* 0x00000000071c7210 */ /* 0x000fc80007ffe007 */
[----:B------:R-:W-:-:S05]  /*2300*/  LOP3.LUT R13, R13, 0xfffffe00, RZ, 0xc0, !PT ;  /* 0xfffffe000d0d7812 */ /* 0x000fca00078ec0ff */
[----:B------:R-:W-:-:S04]  /*2310*/  IMAD.IADD R14, R6, 0x1, R13 ;  /* 0x00000001060e7824 */ /* 0x000fc800078e020d */
[----:B------:R-:W-:-:S05]  /*2320*/  IMAD R9, R9, 0x8, R14 ;  /* 0x0000000809097824 */ /* 0x000fca00078e020e */
[----:B------:R3:W-:Y:S04]  /*2330*/  @!P0 STS.64 [R9], RZ ;  /* 0x000000ff09008388 */ /* 0x0007e80000000a00 */
[----:B--2---:R3:W-:Y:S01]  /*2340*/  @P0 STS.64 [R9], R10 ;  /* 0x0000000a09000388 */ /* 0x0047e20000000a00 */
[----:B------:R-:W-:-:S13]  /*2350*/  ISETP.NE.AND P0, PT, R12, 0x1, PT ;  /* 0x000000010c00780c */ /* 0x000fda0003f05270 */
[----:B---3--:R-:W-:Y:S05]  /*2360*/  @!P0 BRA `(.L_x_21) ;  /* 0x0000000000608947 */ /* 0x008fea0003800000 */
[C---:B------:R-:W-:Y:S02]  /*2370*/  LOP3.LUT R10, R28.reuse, 0x3f, RZ, 0xc0, !PT ;  /* 0x0000003f1c0a7812 */ /* 0x040fe400078ec0ff */
[----:B------:R-:W-:-:S03]  /*2380*/  LEA.HI R12, R28, UR4, RZ, 0x1a ;  /* 0x000000041c0c7c11 */ /* 0x000fc6000f8fd0ff */
[----:B------:R-:W-:-:S05]  /*2390*/  VIADD R11, R10, UR7 ;  /* 0x000000070a0b7c36 */ /* 0x000fca0008000000 */
[----:B------:R-:W-:-:S04]  /*23a0*/  ISETP.GE.AND P0, PT, R11, R8, PT ;  /* 0x000000080b00720c */ /* 0x000fc80003f06270 */
[----:B------:R-:W-:-:S13]  /*23b0*/  ISETP.LT.AND P0, PT, R12, R4, !P0 ;  /* 0x000000040c00720c */ /* 0x000fda0004701270 */
[----:B------:R-:W-:-:S05]  /*23c0*/  @!P0 IMAD.SHL.U32 R4, R28, 0x8, RZ ;  /* 0x000000081c048824 */ /* 0x000fca00078e00ff */
[----:B------:R-:W-:Y:S01]  /*23d0*/  @!P0 LOP3.LUT R9, R4, 0xfffffe00, RZ, 0xc0, !PT ;  /* 0xfffffe0004098812 */ /* 0x000fe200078ec0ff */
[----:B------:R-:W-:-:S04]  /*23e0*/  @!P0 IMAD.IADD R4, R7, 0x1, R28 ;  /* 0x0000000107048824 */ /* 0x000fc800078e021c */
[----:B------:R-:W-:Y:S02]  /*23f0*/  @!P0 IMAD.IADD R9, R6, 0x1, R9 ;  /* 0x0000000106098824 */ /* 0x000fe400078e0209 */
[----:B------:R-:W-:Y:S02]  /*2400*/  @!P0 IMAD.MOV.U32 R28, RZ, RZ, R4 ;  /* 0x000000ffff1c8224 */ /* 0x000fe400078e0004 */
[----:B------:R-:W-:-:S05]  /*2410*/  @!P0 IMAD R8, R10, 0x8, R9 ;  /* 0x000000080a088824 */ /* 0x000fca00078e0209 */
[----:B------:R2:W-:Y:S01]  /*2420*/  @!P0 STS.64 [R8], RZ ;  /* 0x000000ff08008388 */ /* 0x0005e20000000a00 */
[----:B------:R-:W-:Y:S05]  /*2430*/  @!P0 BRA `(.L_x_21) ;  /* 0x00000000002c8947 */ /* 0x000fea0003800000 */
[----:B--2---:R-:W0:Y:S01]  /*2440*/  LDC.64 R8, c[0x0][0x3a8] ;  /* 0x0000ea00ff087b82 */ /* 0x004e220000000a00 */
[----:B------:R-:W1:Y:S02]  /*2450*/  LDCU UR8, c[0x0][0x3b0] ;  /* 0x00007600ff0877ac */ /* 0x000e640008000800 */
[----:B-1----:R-:W-:-:S04]  /*2460*/  IMAD R11, R12, UR8, R11 ;  /* 0x000000080c0b7c24 */ /* 0x002fc8000f8e020b */
[----:B0-----:R-:W-:-:S06]  /*2470*/  IMAD.WIDE R8, R11, 0x8, R8 ;  /* 0x000000080b087825 */ /* 0x001fcc00078e0208 */
[----:B------:R-:W2:Y:S01]  /*2480*/  LDG.E.64.CONSTANT R8, desc[UR12][R8.64] ;  /* 0x0000000c08087981 */ /* 0x000ea2000c1e9b00 */
[----:B------:R-:W-:Y:S02]  /*2490*/  IMAD.SHL.U32 R4, R28, 0x8, RZ ;  /* 0x000000081c047824 */ /* 0x000fe400078e00ff */
[----:B------:R-:W-:-:S03]  /*24a0*/  IMAD.IADD R28, R7, 0x1, R28 ;  /* 0x00000001071c7824 */ /* 0x000fc600078e021c */
[----:B------:R-:W-:-:S05]  /*24b0*/  LOP3.LUT R11, R4, 0xfffffe00, RZ, 0xc0, !PT ;  /* 0xfffffe00040b7812 */ /* 0x000fca00078ec0ff */
[----:B------:R-:W-:-:S04]  /*24c0*/  IMAD.IADD R11, R6, 0x1, R11 ;  /* 0x00000001060b7824 */ /* 0x000fc800078e020b */
[----:B------:R-:W-:-:S05]  /*24d0*/  IMAD R11, R10, 0x8, R11 ;  /* 0x000000080a0b7824 */ /* 0x000fca00078e020b */
[----:B--2---:R3:W-:Y:S02]  /*24e0*/  STS.64 [R11], R8 ;  /* 0x000000080b007388 */ /* 0x0047e40000000a00 */
.L_x_21:
[----:B------:R-:W-:Y:S05]  /*24f0*/  BSYNC.RECONVERGENT B1 ;  /* 0x0000000000017941 */ /* 0x000fea0003800200 */
.L_x_20:
[----:B------:R-:W-:Y:S05]  /*2500*/  @!P5 BRA `(.L_x_14) ;  /* 0x000000040008d947 */ /* 0x000fea0003800000 */
.L_x_22:
[C-C-:B------:R-:W-:Y:S01]  /*2510*/  IMAD.IADD R4, R7.reuse, 0x1, R28.reuse ;  /* 0x0000000107047824 */ /* 0x140fe200078e021c */
[----:B0-----:R-:W-:Y:S02]  /*2520*/  LOP3.LUT R26, R28, 0x3f, RZ, 0xc0, !PT ;  /* 0x0000003f1c1a7812 */ /* 0x001fe400078ec0ff */
[----:B---3--:R-:W-:Y:S01]  /*2530*/  SHF.R.U32.HI R9, RZ, 0x6, R28 ;  /* 0x00000006ff097819 */ /* 0x008fe2000001161c */
[--C-:B------:R-:W-:Y:S01]  /*2540*/  IMAD.IADD R20, R7, 0x1, R4.reuse ;  /* 0x0000000107147824 */ /* 0x100fe200078e0204 */
[----:B------:R-:W-:Y:S01]  /*2550*/  LOP3.LUT R12, R4, 0x3f, RZ, 0xc0, !PT ;  /* 0x0000003f040c7812 */ /* 0x000fe200078ec0ff */
[----:B------:R-:W-:Y:S01]  /*2560*/  VIADD R21, R26, UR7 ;  /* 0x000000071a157c36 */ /* 0x000fe20008000000 */
[----:B------:R-:W-:Y:S01]  /*2570*/  SHF.R.U32.HI R27, RZ, 0x6, R4 ;  /* 0x00000006ff1b7819 */ /* 0x000fe20000011604 */
[----:B------:R-:W-:Y:S01]  /*2580*/  VIADD R14, R9, UR4 ;  /* 0x00000004090e7c36 */ /* 0x000fe20008000000 */
[----:B-1----:R-:W-:Y:S01]  /*2590*/  LOP3.LUT R10, R20, 0x3f, RZ, 0xc0, !PT ;  /* 0x0000003f140a7812 */ /* 0x002fe200078ec0ff */
[----:B------:R-:W-:Y:S01]  /*25a0*/  VIADD R35, R12, UR7 ;  /* 0x000000070c237c36 */ /* 0x000fe20008000000 */
[----:B------:R-:W-:Y:S01]  /*25b0*/  ISETP.GE.AND P0, PT, R21, UR15, PT ;  /* 0x0000000f15007c0c */ /* 0x000fe2000bf06270 */
[----:B------:R-:W-:Y:S01]  /*25c0*/  VIADD R24, R27, UR4 ;  /* 0x000000041b187c36 */ /* 0x000fe20008000000 */
[--C-:B------:R-:W-:Y:S01]  /*25d0*/  SHF.R.U32.HI R11, RZ, 0x6, R20.reuse ;  /* 0x00000006ff0b7819 */ /* 0x100fe20000011614 */
[----:B------:R-:W-:Y:S01]  /*25e0*/  IMAD.IADD R4, R7, 0x1, R20 ;  /* 0x0000000107047824 */ /* 0x000fe200078e0214 */
[----:B------:R-:W-:Y:S01]  /*25f0*/  ISETP.GE.AND P1, PT, R35, UR15, PT ;  /* 0x0000000f23007c0c */ /* 0x000fe2000bf26270 */
[----:B------:R-:W-:Y:S01]  /*2600*/  VIADD R31, R10, UR7 ;  /* 0x000000070a1f7c36 */ /* 0x000fe20008000000 */
[----:B------:R-:W-:Y:S01]  /*2610*/  ISETP.GE.OR P0, PT, R14, UR16, P0 ;  /* 0x000000100e007c0c */ /* 0x000fe20008706670 */
[----:B------:R-:W-:Y:S01]  /*2620*/  VIADD R22, R11, UR4 ;  /* 0x000000040b167c36 */ /* 0x000fe20008000000 */
[----:B------:R-:W-:-:S02]  /*2630*/  ISETP.LT.AND P1, PT, R24, UR16, !P1 ;  /* 0x0000001018007c0c */ /* 0x000fc4000cf21270 */
[----:B--2---:R-:W-:Y:S02]  /*2640*/  LOP3.LUT R8, R4, 0x3f, RZ, 0xc0, !PT ;  /* 0x0000003f04087812 */ /* 0x004fe400078ec0ff */
[----:B------:R-:W-:Y:S02]  /*2650*/  SHF.R.U32.HI R13, RZ, 0x6, R4 ;  /* 0x00000006ff0d7819 */ /* 0x000fe40000011604 */
[----:B------:R-:W-:Y:S01]  /*2660*/  ISETP.GE.AND P2, PT, R31, UR15, PT ;  /* 0x0000000f1f007c0c */ /* 0x000fe2000bf46270 */
[----:B------:R-:W-:Y:S02]  /*2670*/  VIADD R29, R8, UR7 ;  /* 0x00000007081d7c36 */ /* 0x000fe40008000000 */
[----:B------:R-:W-:Y:S01]  /*2680*/  VIADD R20, R13, UR4 ;  /* 0x000000040d147c36 */ /* 0x000fe20008000000 */
[----:B------:R-:W-:Y:S01]  /*2690*/  ISETP.LT.AND P2, PT, R22, UR16, !P2 ;  /* 0x0000001016007c0c */ /* 0x000fe2000d741270 */
[----:B------:R-:W0:Y:S01]  /*26a0*/  @!P0 LDC R15, c[0x0][0x3b0] ;  /* 0x0000ec00ff0f8b82 */ /* 0x000e220000000800 */
[----:B------:R-:W-:-:S04]  /*26b0*/  ISETP.GE.AND P3, PT, R29, UR15, PT ;  /* 0x0000000f1d007c0c */ /* 0x000fc8000bf66270 */
[----:B------:R-:W-:-:S03]  /*26c0*/  ISETP.LT.AND P3, PT, R20, UR16, !P3 ;  /* 0x0000001014007c0c */ /* 0x000fc6000df61270 */
[----:B------:R-:W1:Y:S01]  /*26d0*/  @P1 LDC R23, c[0x0][0x3b0] ;  /* 0x0000ec00ff171b82 */ /* 0x000e620000000800 */
[----:B0-----:R-:W-:-:S07]  /*26e0*/  @!P0 IMAD R21, R14, R15, R21 ;  /* 0x0000000f0e158224 */ /* 0x001fce00078e0215 */
[----:B------:R-:W0:Y:S01]  /*26f0*/  @!P0 LDC.64 R14, c[0x0][0x3a8] ;  /* 0x0000ea00ff0e8b82 */ /* 0x000e220000000a00 */
[----:B-1----:R-:W-:-:S07]  /*2700*/  @P1 IMAD R35, R24, R23, R35 ;  /* 0x0000001718231224 */ /* 0x002fce00078e0223 */
[----:B------:R-:W1:Y:S08]  /*2710*/  @P3 LDC R24, c[0x0][0x3b0] ;  /* 0x0000ec00ff183b82 */ /* 0x000e700000000800 */
[----:B------:R-:W2:Y:S01]  /*2720*/  @P2 LDC R23, c[0x0][0x3b0] ;  /* 0x0000ec00ff172b82 */ /* 0x000ea20000000800 */
[----:B0-----:R-:W-:-:S06]  /*2730*/  @!P0 IMAD.WIDE R14, R21, 0x8, R14 ;  /* 0x00000008150e8825 */ /* 0x001fcc00078e020e */
[----:B------:R-:W3:Y:S01]  /*2740*/  @!P0 LDG.E.64.CONSTANT R14, desc[UR12][R14.64] ;  /* 0x0000000c0e0e8981 */ /* 0x000ee2000c1e9b00 */
[----:B-1----:R-:W-:Y:S02]  /*2750*/  @P3 IMAD R29, R20, R24, R29 ;  /* 0x00000018141d3224 */ /* 0x002fe400078e021d */
[----:B------:R-:W0:Y:S01]  /*2760*/  @P1 LDC.64 R24, c[0x0][0x3a8] ;  /* 0x0000ea00ff181b82 */ /* 0x000e220000000a00 */
[----:B--2---:R-:W-:-:S07]  /*2770*/  @P2 IMAD R31, R22, R23, R31 ;  /* 0x00000017161f2224 */ /* 0x004fce00078e021f */
[----:B------:R-:W1:Y:S08]  /*2780*/  @P2 LDC.64 R20, c[0x0][0x3a8] ;  /* 0x0000ea00ff142b82 */ /* 0x000e700000000a00 */
[----:B------:R-:W2:Y:S01]  /*2790*/  @P3 LDC.64 R22, c[0x0][0x3a8] ;  /* 0x0000ea00ff163b82 */ /* 0x000ea20000000a00 */
[----:B0-----:R-:W-:-:S06]  /*27a0*/  @P1 IMAD.WIDE R24, R35, 0x8, R24 ;  /* 0x0000000823181825 */ /* 0x001fcc00078e0218 */
[----:B------:R-:W4:Y:S01]  /*27b0*/  @P1 LDG.E.64.CONSTANT R24, desc[UR12][R24.64] ;  /* 0x0000000c18181981 */ /* 0x000f22000c1e9b00 */
[----:B-1----:R-:W-:-:S06]  /*27c0*/  @P2 IMAD.WIDE R20, R31, 0x8, R20 ;  /* 0x000000081f142825 */ /* 0x002fcc00078e0214 */
[----:B------:R-:W5:Y:S01]  /*27d0*/  @P2 LDG.E.64.CONSTANT R20, desc[UR12][R20.64] ;  /* 0x0000000c14142981 */ /* 0x000f62000c1e9b00 */
[----:B--2---:R-:W-:-:S06]  /*27e0*/  @P3 IMAD.WIDE R22, R29, 0x8, R22 ;  /* 0x000000081d163825 */ /* 0x004fcc00078e0216 */
[----:B------:R-:W2:Y:S01]  /*27f0*/  @P3 LDG.E.64.CONSTANT R22, desc[UR12][R22.64] ;  /* 0x0000000c16163981 */ /* 0x000ea2000c1e9b00 */
[--C-:B------:R-:W-:Y:S02]  /*2800*/  IMAD R9, R9, 0x200, R6.reuse ;  /* 0x0000020009097824 */ /* 0x100fe400078e0206 */
[--C-:B------:R-:W-:Y:S02]  /*2810*/  IMAD R27, R27, 0x200, R6.reuse ;  /* 0x000002001b1b7824 */ /* 0x100fe400078e0206 */
[----:B------:R-:W-:Y:S02]  /*2820*/  IMAD R9, R26, 0x8, R9 ;  /* 0x000000081a097824 */ /* 0x000fe400078e0209 */
[--C-:B------:R-:W-:Y:S02]  /*2830*/  IMAD R11, R11, 0x200, R6.reuse ;  /* 0x000002000b0b7824 */ /* 0x100fe400078e0206 */
[----:B------:R-:W-:Y:S02]  /*2840*/  IMAD R13, R13, 0x200, R6 ;  /* 0x000002000d0d7824 */ /* 0x000fe400078e0206 */
[----:B------:R-:W-:-:S02]  /*2850*/  IMAD R27, R12, 0x8, R27 ;  /* 0x000000080c1b7824 */ /* 0x000fc400078e021b */
[----:B------:R-:W-:Y:S02]  /*2860*/  IMAD R11, R10, 0x8, R11 ;  /* 0x000000080a0b7824 */ /* 0x000fe400078e020b */
[----:B------:R-:W-:Y:S02]  /*2870*/  IMAD R13, R8, 0x8, R13 ;  /* 0x00000008080d7824 */ /* 0x000fe400078e020d */
[----:B------:R-:W-:Y:S01]  /*2880*/  IMAD.IADD R28, R7, 0x1, R4 ;  /* 0x00000001071c7824 */ /* 0x000fe200078e0204 */
[----:B---3--:R0:W-:Y:S04]  /*2890*/  @!P0 STS.64 [R9], R14 ;  /* 0x0000000e09008388 */ /* 0x0081e80000000a00 */
[----:B------:R0:W-:Y:S04]  /*28a0*/  @P0 STS.64 [R9], RZ ;  /* 0x000000ff09000388 */ /* 0x0001e80000000a00 */
[----:B------:R0:W-:Y:S01]  /*28b0*/  @!P1 STS.64 [R27], RZ ;  /* 0x000000ff1b009388 */ /* 0x0001e20000000a00 */
[----:B------:R-:W-:-:S03]  /*28c0*/  ISETP.GE.U32.AND P0, PT, R28, 0x400, PT ;  /* 0x000004001c00780c */ /* 0x000fc60003f06070 */
[----:B----4-:R0:W-:Y:S04]  /*28d0*/  @P1 STS.64 [R27], R24 ;  /* 0x000000181b001388 */ /* 0x0101e80000000a00 */
[----:B------:R0:W-:Y:S04]  /*28e0*/  @!P2 STS.64 [R11], RZ ;  /* 0x000000ff0b00a388 */ /* 0x0001e80000000a00 */
[----:B-----5:R0:W-:Y:S04]  /*28f0*/  @P2 STS.64 [R11], R20 ;  /* 0x000000140b002388 */ /* 0x0201e80000000a00 */
[----:B------:R0:W-:Y:S04]  /*2900*/  @!P3 STS.64 [R13], RZ ;  /* 0x000000ff0d00b388 */ /* 0x0001e80000000a00 */
[----:B--2---:R0:W-:Y:S01]  /*2910*/  @P3 STS.64 [R13], R22 ;  /* 0x000000160d003388 */ /* 0x0041e20000000a00 */
[----:B------:R-:W-:Y:S05]  /*2920*/  @!P0 BRA `(.L_x_22) ;  /* 0xfffffff800f88947 */ /* 0x000fea000383ffff */
.L_x_14:
[----:B0-----:R-:W-:Y:S05]  /*2930*/  BSYNC.RECONVERGENT B0 ;  /* 0x0000000000007941 */ /* 0x001fea0003800200 */
.L_x_13:
[----:B------:R-:W0:Y:S01]  /*2940*/  S2UR UR9, SR_CgaCtaId ;  /* 0x00000000000979c3 */ /* 0x000e220000008800 */
[----:B------:R-:W4:Y:S01]  /*2950*/  S2R R6, SR_TID.Y ;  /* 0x0000000000067919 */ /* 0x000f220000002200 */
[----:B------:R-:W-:Y:S02]  /*2960*/  UMOV UR8, 0x400 ;  /* 0x0000040000087882 */ /* 0x000fe40000000000 */
[----:B------:R-:W-:Y:S01]  /*2970*/  UIADD3 UR10, UPT, UPT, UR8, 0x4000, URZ ;  /* 0x00004000080a7890 */ /* 0x000fe2000fffe0ff */
[----:B------:R-:W5:Y:S01]  /*2980*/  S2R R4, SR_TID.X ;  /* 0x0000000000047919 */ /* 0x000f620000002100 */
[----:B0-----:R-:W-:Y:S02]  /*2990*/  ULEA UR8, UR9, UR8, 0x18 ;  /* 0x0000000809087291 */ /* 0x001fe4000f8ec0ff */
[----:B------:R-:W-:Y:S02]  /*29a0*/  ULEA UR9, UR9, UR10, 0x18 ;  /* 0x0000000a09097291 */ /* 0x000fe4000f8ec0ff */
[----:B------:R-:W-:-:S02]  /*29b0*/  ULEA UR8, UR5, UR8, 0xd ;  /* 0x0000000805087291 */ /* 0x000fc4000f8e68ff */
[----:B------:R-:W-:Y:S02]  /*29c0*/  ULEA UR9, UR5, UR9, 0xd ;  /* 0x0000000905097291 */ /* 0x000fe4000f8e68ff */
[----:B------:R-:W-:Y:S02]  /*29d0*/  ULOP3.LUT UR5, UR5, 0x1, URZ, 0x3c, !UPT ;  /* 0x0000000105057892 */ /* 0x000fe4000f8e3cff */
[----:B----4-:R-:W-:Y:S02]  /*29e0*/  LEA R6, R6, UR8, 0x9 ;  /* 0x0000000806067c11 */ /* 0x010fe4000f8e48ff */
[----:B-----5:R-:W-:-:S03]  /*29f0*/  LEA R4, R4, UR9, 0x5 ;  /* 0x0000000904047c11 */ /* 0x020fc6000f8e28ff */
[----:B------:R-:W-:Y:S04]  /*2a00*/  LDS.128 R24, [R6] ;  /* 0x0000000006187984 */ /* 0x000fe80000000c00 */
[----:B------:R-:W0:Y:S04]  /*2a10*/  LDS.128 R28, [R4] ;  /* 0x00000000041c7984 */ /* 0x000e280000000c00 */
[----:B------:R-:W4:Y:S04]  /*2a20*/  LDS.128 R12, [R4+0x10] ;  /* 0x00001000040c7984 */ /* 0x000f280000000c00 */
[----:B------:R-:W5:Y:S04]  /*2a30*/  LDS.128 R20, [R6+0x80] ;  /* 0x0000800006147984 */ /* 0x000f680000000c00 */
[----:B-123--:R-:W1:Y:S01]  /*2a40*/  LDS.128 R8, [R6+0x100] ;  /* 0x0001000006087984 */ /* 0x00ee620000000c00 */
[----:B0-----:R-:W-:-:S02]  /*2a50*/  DFMA R52, R24, R28, R52 ;  /* 0x0000001c1834722b */ /* 0x001fc40000000034 */
[C---:B------:R-:W-:Y:S02]  /*2a60*/  DFMA R60, R24.reuse, R30, R60 ;  /* 0x0000001e183c722b */ /* 0x040fe4000000003c */
[C---:B----4-:R-:W-:Y:S02]  /*2a70*/  DFMA R50, R24.reuse, R12, R50 ;  /* 0x0000000c1832722b */ /* 0x050fe40000000032 */
[----:B------:R-:W-:Y:S02]  /*2a80*/  DFMA R58, R24, R14, R58 ;  /* 0x0000000e183a722b */ /* 0x000fe4000000003a */
[C---:B-----5:R-:W-:Y:S02]  /*2a90*/  DFMA R24, R20.reuse, R28, R44 ;  /* 0x0000001c1418722b */ /* 0x060fe4000000002c */
[C---:B------:R-:W-:Y:S02]  /*2aa0*/  DFMA R40, R20.reuse, R30, R40 ;  /* 0x0000001e1428722b */ /* 0x040fe40000000028 */
[----:B------:R-:W-:-:S02]  /*2ab0*/  DFMA R46, R20, R12, R46 ;  /* 0x0000000c142e722b */ /* 0x000fc4000000002e */
[----:B------:R-:W-:Y:S02]  /*2ac0*/  DFMA R48, R20, R14, R48 ;  /* 0x0000000e1430722b */ /* 0x000fe40000000030 */
[C---:B-1----:R-:W-:Y:S02]  /*2ad0*/  DFMA R20, R8.reuse, R28, R32 ;  /* 0x0000001c0814722b */ /* 0x042fe40000000020 */
[C---:B------:R-:W-:Y:S02]  /*2ae0*/  DFMA R32, R8.reuse, R12, R18 ;  /* 0x0000000c0820722b */ /* 0x040fe40000000012 */
[C---:B------:R-:W-:Y:S01]  /*2af0*/  DFMA R34, R8.reuse, R14, R16 ;  /* 0x0000000e0822722b */ /* 0x040fe20000000010 */
[----:B------:R-:W0:Y:S01]  /*2b00*/  LDS.128 R16, [R6+0x180] ;  /* 0x0001800006107984 */ /* 0x000e220000000c00 */
[----:B------:R-:W-:Y:S02]  /*2b10*/  DFMA R42, R8, R30, R42 ;  /* 0x0000001e082a722b */ /* 0x000fe4000000002a */
[----:B0-----:R-:W-:-:S02]  /*2b20*/  DFMA R36, R16, R28, R36 ;  /* 0x0000001c1024722b */ /* 0x001fc40000000024 */
[C---:B------:R-:W-:Y:S02]  /*2b30*/  DFMA R38, R16.reuse, R30, R38 ;  /* 0x0000001e1026722b */ /* 0x040fe40000000026 */
[C---:B------:R-:W-:Y:S01]  /*2b40*/  DFMA R44, R16.reuse, R12, R56 ;  /* 0x0000000c102c722b */ /* 0x040fe20000000038 */
[----:B------:R-:W0:Y:S01]  /*2b50*/  LDS.128 R28, [R4+0x200] ;  /* 0x00020000041c7984 */ /* 0x000e220000000c00 */
[----:B------:R-:W-:-:S03]  /*2b60*/  DFMA R54, R16, R14, R54 ;  /* 0x0000000e1036722b */ /* 0x000fc60000000036 */
[----:B------:R-:W1:Y:S01]  /*2b70*/  LDS.128 R12, [R4+0x210] ;  /* 0x00021000040c7984 */ /* 0x000e620000000c00 */
[C---:B0-----:R-:W-:Y:S02]  /*2b80*/  DFMA R52, R28.reuse, R26, R52 ;  /* 0x0000001a1c34722b */ /* 0x041fe40000000034 */
[C---:B------:R-:W-:Y:S02]  /*2b90*/  DFMA R8, R28.reuse, R22, R24 ;  /* 0x000000161c08722b */ /* 0x040fe40000000018 */
[C---:B------:R-:W-:Y:S02]  /*2ba0*/  DFMA R16, R28.reuse, R10, R20 ;  /* 0x0000000a1c10722b */ /* 0x040fe40000000014 */
[----:B------:R-:W-:Y:S02]  /*2bb0*/  DFMA R36, R28, R18, R36 ;  /* 0x000000121c24722b */ /* 0x000fe40000000024 */
[-C--:B------:R-:W-:Y:S02]  /*2bc0*/  DFMA R60, R26, R30.reuse, R60 ;  /* 0x0000001e1a3c722b */ /* 0x080fe4000000003c */
[----:B------:R-:W-:-:S02]  /*2bd0*/  DFMA R40, R22, R30, R40 ;  /* 0x0000001e1628722b */ /* 0x000fc40000000028 */
[-C--:B------:R-:W-:Y:S02]  /*2be0*/  DFMA R42, R10, R30.reuse, R42 ;  /* 0x0000001e0a2a722b */ /* 0x080fe4000000002a */
[----:B------:R-:W-:Y:S02]  /*2bf0*/  DFMA R38, R18, R30, R38 ;  /* 0x0000001e1226722b */ /* 0x000fe40000000026 */
[----:B-1----:R-:W-:Y:S01]  /*2c00*/  DFMA R50, R12, R26, R50 ;  /* 0x0000001a0c32722b */ /* 0x002fe20000000032 */
[----:B------:R-:W-:Y:S01]  /*2c10*/  LDS.128 R28, [R4+0x410] ;  /* 0x00041000041c7984 */ /* 0x000fe20000000c00 */
[----:B------:R-:W-:Y:S02]  /*2c20*/  DFMA R58, R26, R14, R58 ;  /* 0x0000000e1a3a722b */ /* 0x000fe4000000003a */
[----:B------:R-:W-:Y:S01]  /*2c30*/  DFMA R46, R12, R22, R46 ;  /* 0x000000160c2e722b */ /* 0x000fe2000000002e */
[----:B------:R-:W0:Y:S01]  /*2c40*/  LDS.128 R24, [R6+0x10] ;  /* 0x0000100006187984 */ /* 0x000e220000000c00 */
[----:B------:R-:W-:-:S02]  /*2c50*/  DFMA R48, R22, R14, R48 ;  /* 0x0000000e1630722b */ /* 0x000fc40000000030 */
[----:B------:R-:W-:Y:S01]  /*2c60*/  DFMA R56, R12, R10, R32 ;  /* 0x0000000a0c38722b */ /* 0x000fe20000000020 */
[----:B------:R-:W1:Y:S01]  /*2c70*/  LDS.128 R20, [R4+0x400] ;  /* 0x0004000004147984 */ /* 0x000e620000000c00 */
[----:B------:R-:W-:Y:S02]  /*2c80*/  DFMA R10, R10, R14, R34 ;  /* 0x0000000e0a0a722b */ /* 0x000fe40000000022 */
[----:B------:R-:W-:Y:S01]  /*2c90*/  DFMA R44, R12, R18, R44 ;  /* 0x000000120c2c722b */ /* 0x000fe2000000002c */
[----:B------:R-:W2:Y:S01]  /*2ca0*/  LDS.128 R32, [R6+0x110] ;  /* 0x0001100006207984 */ /* 0x000ea20000000c00 */
[----:B------:R-:W-:-:S03]  /*2cb0*/  DFMA R54, R18, R14, R54 ;  /* 0x0000000e1236722b */ /* 0x000fc60000000036 */
[----:B------:R-:W3:Y:S01]  /*2cc0*/  LDS.128 R12, [R6+0x90] ;  /* 0x00009000060c7984 */ /* 0x000ee20000000c00 */
[C---:B0-----:R-:W-:Y:S02]  /*2cd0*/  DFMA R50, R24.reuse, R28, R50 ;  /* 0x0000001c1832722b */ /* 0x041fe40000000032 */
[C---:B------:R-:W-:Y:S02]  /*2ce0*/  DFMA R58, R24.reuse, R30, R58 ;  /* 0x0000001e183a722b */ /* 0x040fe4000000003a */
[C---:B-1----:R-:W-:Y:S02]  /*2cf0*/  DFMA R52, R24.reuse, R20, R52 ;  /* 0x000000141834722b */ /* 0x042fe40000000034 */
[-C--:B------:R-:W-:Y:S02]  /*2d00*/  DFMA R60, R24, R22.reuse, R60 ;  /* 0x00000016183c722b */ /* 0x080fe4000000003c */
[C---:B--2---:R-:W-:Y:S02]  /*2d10*/  DFMA R42, R32.reuse, R22, R42 ;  /* 0x00000016202a722b */ /* 0x044fe4000000002a */
[----:B------:R-:W-:-:S02]  /*2d20*/  DFMA R56, R32, R28, R56 ;  /* 0x0000001c2038722b */ /* 0x000fc40000000038 */
[C---:B---3--:R-:W-:Y:S02]  /*2d30*/  DFMA R24, R12.reuse, R20, R8 ;  /* 0x000000140c18722b */ /* 0x048fe40000000008 */
[C---:B------:R-:W-:Y:S02]  /*2d40*/  DFMA R40, R12.reuse, R22, R40 ;  /* 0x000000160c28722b */ /* 0x040fe40000000028 */
[C---:B------:R-:W-:Y:S02]  /*2d50*/  DFMA R46, R12.reuse, R28, R46 ;  /* 0x0000001c0c2e722b */ /* 0x040fe4000000002e */
[----:B------:R-:W-:Y:S02]  /*2d60*/  DFMA R48, R12, R30, R48 ;  /* 0x0000001e0c30722b */ /* 0x000fe40000000030 */
[C---:B------:R-:W-:Y:S02]  /*2d70*/  DFMA R12, R32.reuse, R20, R16 ;  /* 0x00000014200c722b */ /* 0x040fe40000000010 */
[----:B------:R-:W-:Y:S01]  /*2d80*/  DFMA R32, R32, R30, R10 ;  /* 0x0000001e2020722b */ /* 0x000fe2000000000a */
[----:B------:R-:W0:Y:S04]  /*2d90*/  LDS.128 R16, [R4+0x600] ;  /* 0x0006000004107984 */ /* 0x000e280000000c00 */
[----:B------:R-:W1:Y:S01]  /*2da0*/  LDS.128 R8, [R6+0x190] ;  /* 0x0001900006087984 */ /* 0x000e620000000c00 */
[----:B0-----:R-:W-:-:S02]  /*2db0*/  DFMA R52, R16, R26, R52 ;  /* 0x0000001a1034722b */ /* 0x001fc40000000034 */
[----:B------:R-:W-:Y:S02]  /*2dc0*/  DFMA R24, R16, R14, R24 ;  /* 0x0000000e1018722b */ /* 0x000fe40000000018 */
[C---:B-1----:R-:W-:Y:S02]  /*2dd0*/  DFMA R36, R8.reuse, R20, R36 ;  /* 0x000000140824722b */ /* 0x042fe40000000024 */
[C---:B------:R-:W-:Y:S01]  /*2de0*/  DFMA R38, R8.reuse, R22, R38 ;  /* 0x000000160826722b */ /* 0x040fe20000000026 */
[----:B------:R-:W0:Y:S01]  /*2df0*/  LDS.128 R20, [R4+0x610] ;  /* 0x0006100004147984 */ /* 0x000e220000000c00 */
[C---:B------:R-:W-:Y:S02]  /*2e00*/  DFMA R44, R8.reuse, R28, R44 ;  /* 0x0000001c082c722b */ /* 0x040fe4000000002c */
[----:B------:R-:W-:Y:S02]  /*2e10*/  DFMA R54, R8, R30, R54 ;  /* 0x0000001e0836722b */ /* 0x000fe40000000036 */
[C---:B------:R-:W-:Y:S01]  /*2e20*/  DFMA R8, R16.reuse, R34, R12 ;  /* 0x000000221008722b */ /* 0x040fe2000000000c */
[----:B------:R-:W-:Y:S01]  /*2e30*/  LDS.128 R28, [R4+0x810] ;  /* 0x00081000041c7984 */ /* 0x000fe20000000c00 */
[----:B------:R-:W-:-:S02]  /*2e40*/  DFMA R36, R16, R10, R36 ;  /* 0x0000000a1024722b */ /* 0x000fc40000000024 */
[-C--:B------:R-:W-:Y:S02]  /*2e50*/  DFMA R60, R26, R18.reuse, R60 ;  /* 0x000000121a3c722b */ /* 0x080fe4000000003c */
[-C--:B------:R-:W-:Y:S02]  /*2e60*/  DFMA R40, R14, R18.reuse, R40 ;  /* 0x000000120e28722b */ /* 0x080fe40000000028 */
[-C--:B------:R-:W-:Y:S02]  /*2e70*/  DFMA R42, R34, R18.reuse, R42 ;  /* 0x00000012222a722b */ /* 0x080fe4000000002a */
[----:B------:R-:W-:Y:S01]  /*2e80*/  DFMA R38, R10, R18, R38 ;  /* 0x000000120a26722b */ /* 0x000fe20000000026 */
[----:B------:R-:W-:Y:S01]  /*2e90*/  LDS.128 R16, [R4+0x800] ;  /* 0x0008000004107984 */ /* 0x000fe20000000c00 */
[----:B0-----:R-:W-:Y:S02]  /*2ea0*/  DFMA R50, R20, R26, R50 ;  /* 0x0000001a1432722b */ /* 0x001fe40000000032 */
[----:B------:R-:W-:-:S02]  /*2eb0*/  DFMA R58, R26, R22, R58 ;  /* 0x000000161a3a722b */ /* 0x000fc4000000003a */
[----:B------:R-:W-:Y:S02]  /*2ec0*/  DFMA R46, R20, R14, R46 ;  /* 0x0000000e142e722b */ /* 0x000fe4000000002e */
[----:B------:R-:W-:Y:S01]  /*2ed0*/  DFMA R48, R14, R22, R48 ;  /* 0x000000160e30722b */ /* 0x000fe20000000030 */
[----:B------:R-:W0:Y:S01]  /*2ee0*/  LDS.128 R12, [R6+0x20] ;  /* 0x00002000060c7984 */ /* 0x000e220000000c00 */
[----:B------:R-:W-:Y:S02]  /*2ef0*/  DFMA R56, R20, R34, R56 ;  /* 0x000000221438722b */ /* 0x000fe40000000038 */
[----:B------:R-:W-:Y:S02]  /*2f00*/  DFMA R26, R34, R22, R32 ;  /* 0x00000016221a722b */ /* 0x000fe40000000020 */
[----:B------:R-:W-:Y:S01]  /*2f10*/  DFMA R44, R20, R10, R44 ;  /* 0x0000000a142c722b */ /* 0x000fe2000000002c */
[----:B------:R-:W1:Y:S01]  /*2f20*/  LDS.128 R32, [R6+0x120] ;  /* 0x0001200006207984 */ /* 0x000e620000000c00 */
[----:B------:R-:W-:-:S03]  /*2f30*/  DFMA R54, R10, R22, R54 ;  /* 0x000000160a36722b */ /* 0x000fc60000000036 */
[----:B------:R-:W2:Y:S01]  /*2f40*/  LDS.128 R20, [R6+0xa0] ;  /* 0x0000a00006147984 */ /* 0x000ea20000000c00 */
[C---:B0-----:R-:W-:Y:S02]  /*2f50*/  DFMA R52, R12.reuse, R16, R52 ;  /* 0x000000100c34722b */ /* 0x041fe40000000034 */
[C---:B------:R-:W-:Y:S02]  /*2f60*/  DFMA R60, R12.reuse, R18, R60 ;  /* 0x000000120c3c722b */ /* 0x040fe4000000003c */
[C---:B------:R-:W-:Y:S02]  /*2f70*/  DFMA R50, R12.reuse, R28, R50 ;  /* 0x0000001c0c32722b */ /* 0x040fe40000000032 */
[----:B------:R-:W-:Y:S02]  /*2f80*/  DFMA R58, R12, R30, R58 ;  /* 0x0000001e0c3a722b */ /* 0x000fe4000000003a */
[----:B-1----:R-:W-:Y:S02]  /*2f90*/  DFMA R42, R32, R18, R42 ;  /* 0x00000012202a722b */ /* 0x002fe4000000002a */
[----:B--2---:R-:W-:-:S02]  /*2fa0*/  DFMA R12, R20, R16, R24 ;  /* 0x00000010140c722b */ /* 0x004fc40000000018 */
[C---:B------:R-:W-:Y:S02]  /*2fb0*/  DFMA R40, R20.reuse, R18, R40 ;  /* 0x000000121428722b */ /* 0x040fe40000000028 */
[C---:B------:R-:W-:Y:S02]  /*2fc0*/  DFMA R46, R20.reuse, R28, R46 ;  /* 0x0000001c142e722b */ /* 0x040fe4000000002e */
[----:B------:R-:W-:Y:S02]  /*2fd0*/  DFMA R48, R20, R30, R48 ;  /* 0x0000001e1430722b */ /* 0x000fe40000000030 */
[C---:B------:R-:W-:Y:S01]  /*2fe0*/  DFMA R20, R32.reuse, R16, R8 ;  /* 0x000000102014722b */ /* 0x040fe20000000008 */
[----:B------:R-:W0:Y:S01]  /*2ff0*/  LDS.128 R8, [R6+0x1a0] ;  /* 0x0001a00006087984 */ /* 0x000e220000000c00 */
[C---:B------:R-:W-:Y:S02]  /*3000*/  DFMA R56, R32.reuse, R28, R56 ;  /* 0x0000001c2038722b */ /* 0x040fe40000000038 */
[----:B------:R-:W-:Y:S01]  /*3010*/  DFMA R32, R32, R30, R26 ;  /* 0x0000001e2020722b */ /* 0x000fe2000000001a */
[----:B------:R-:W1:Y:S01]  /*3020*/  LDS.128 R24, [R4+0xa10] ;  /* 0x000a100004187984 */ /* 0x000e620000000c00 */
[----:B0-----:R-:W-:-:S02]  /*3030*/  DFMA R62, R8, R16, R36 ;  /* 0x00000010083e722b */ /* 0x001fc40000000024 */
[C---:B------:R-:W-:Y:S01]  /*3040*/  DFMA R36, R8.reuse, R18, R38 ;  /* 0x000000120824722b */ /* 0x040fe20000000026 */
[----:B------:R-:W0:Y:S01]  /*3050*/  LDS.128 R16, [R4+0xa00] ;  /* 0x000a000004107984 */ /* 0x000e220000000c00 */
[C---:B------:R-:W-:Y:S02]  /*3060*/  DFMA R44, R8.reuse, R28, R44 ;  /* 0x0000001c082c722b */ /* 0x040fe4000000002c */
[----:B------:R-:W-:Y:S02]  /*3070*/  DFMA R54, R8, R30, R54 ;  /* 0x0000001e0836722b */ /* 0x000fe40000000036 */
[----:B-1----:R-:W-:Y:S02]  /*3080*/  DFMA R50, R24, R14, R50 ;  /* 0x0000000e1832722b */ /* 0x002fe40000000032 */
[----:B------:R-:W-:Y:S02]  /*3090*/  DFMA R58, R14, R26, R58 ;  /* 0x0000001a0e3a722b */ /* 0x000fe4000000003a */
[----:B------:R-:W-:-:S02]  /*30a0*/  DFMA R46, R24, R22, R46 ;  /* 0x00000016182e722b */ /* 0x000fc4000000002e */
[----:B------:R-:W-:Y:S02]  /*30b0*/  DFMA R48, R22, R26, R48 ;  /* 0x0000001a1630722b */ /* 0x000fe40000000030 */
[----:B------:R-:W-:Y:S02]  /*30c0*/  DFMA R56, R24, R34, R56 ;  /* 0x000000221838722b */ /* 0x000fe40000000038 */
[----:B------:R-:W-:Y:S02]  /*30d0*/  DFMA R38, R34, R26, R32 ;  /* 0x0000001a2226722b */ /* 0x000fe40000000020 */
[----:B------:R-:W-:Y:S02]  /*30e0*/  DFMA R44, R24, R10, R44 ;  /* 0x0000000a182c722b */ /* 0x000fe4000000002c */
[----:B------:R-:W-:Y:S01]  /*30f0*/  DFMA R54, R10, R26, R54 ;  /* 0x0000001a0a36722b */ /* 0x000fe20000000036 */
[----:B------:R-:W-:Y:S01]  /*3100*/  LDS.128 R24, [R6+0xb0] ;  /* 0x0000b00006187984 */ /* 0x000fe20000000c00 */
[----:B0-----:R-:W-:-:S02]  /*3110*/  DFMA R52, R16, R14, R52 ;  /* 0x0000000e1034722b */ /* 0x001fc40000000034 */
[C---:B------:R-:W-:Y:S02]  /*3120*/  DFMA R8, R16.reuse, R22, R12 ;  /* 0x000000161008722b */ /* 0x040fe4000000000c */
[C---:B------:R-:W-:Y:S02]  /*3130*/  DFMA R28, R16.reuse, R34, R20 ;  /* 0x00000022101c722b */ /* 0x040fe40000000014 */
[----:B------:R-:W-:Y:S02]  /*3140*/  DFMA R30, R16, R10, R62 ;  /* 0x0000000a101e722b */ /* 0x000fe4000000003e */
[-C--:B------:R-:W-:Y:S02]  /*3150*/  DFMA R60, R14, R18.reuse, R60 ;  /* 0x000000120e3c722b */ /* 0x080fe4000000003c */
[-C--:B------:R-:W-:Y:S01]  /*3160*/  DFMA R40, R22, R18.reuse, R40 ;  /* 0x000000121628722b */ /* 0x080fe20000000028 */
[----:B------:R-:W-:Y:S01]  /*3170*/  LDS.128 R12, [R6+0x30] ;  /* 0x00003000060c7984 */ /* 0x000fe20000000c00 */
[----:B------:R-:W-:-:S02]  /*3180*/  DFMA R42, R34, R18, R42 ;  /* 0x00000012222a722b */ /* 0x000fc4000000002a */
[----:B------:R-:W-:Y:S01]  /*3190*/  DFMA R36, R10, R18, R36 ;  /* 0x000000120a24722b */ /* 0x000fe20000000024 */
[----:B------:R-:W0:Y:S04]  /*31a0*/  LDS.128 R20, [R4+0xc10] ;  /* 0x000c100004147984 */ /* 0x000e280000000c00 */
[----:B------:R-:W1:Y:S04]  /*31b0*/  LDS.128 R16, [R4+0xc00] ;  /* 0x000c000004107984 */ /* 0x000e680000000c00 */
[----:B------:R-:W2:Y:S01]  /*31c0*/  LDS.128 R32, [R6+0x130] ;  /* 0x0001300006207984 */ /* 0x000ea20000000c00 */
[----:B0-----:R-:W-:-:S02]  /*31d0*/  DFMA R50, R12, R20, R50 ;  /* 0x000000140c32722b */ /* 0x001fc40000000032 */
[C---:B------:R-:W-:Y:S02]  /*31e0*/  DFMA R58, R12.reuse, R22, R58 ;  /* 0x000000160c3a722b */ /* 0x040fe4000000003a */
[C---:B-1----:R-:W-:Y:S02]  /*31f0*/  DFMA R52, R12.reuse, R16, R52 ;  /* 0x000000100c34722b */ /* 0x042fe40000000034 */
[----:B------:R-:W-:Y:S02]  /*3200*/  DFMA R60, R12, R18, R60 ;  /* 0x000000120c3c722b */ /* 0x000fe4000000003c */
[C---:B------:R-:W-:Y:S01]  /*3210*/  DFMA R12, R24.reuse, R16, R8 ;  /* 0x00000010180c722b */ /* 0x040fe20000000008 */
[----:B------:R-:W0:Y:S01]  /*3220*/  LDS.128 R8, [R6+0x1b0] ;  /* 0x0001b00006087984 */ /* 0x000e220000000c00 */
[C---:B------:R-:W-:Y:S02]  /*3230*/  DFMA R40, R24.reuse, R18, R40 ;  /* 0x000000121828722b */ /* 0x040fe40000000028 */
[----:B------:R-:W-:-:S02]  /*3240*/  DFMA R46, R24, R20, R46 ;  /* 0x00000014182e722b */ /* 0x000fc4000000002e */
[----:B------:R-:W-:Y:S02]  /*3250*/  DFMA R48, R24, R22, R48 ;  /* 0x000000161830722b */ /* 0x000fe40000000030 */
[C---:B--2---:R-:W-:Y:S02]  /*3260*/  DFMA R28, R32.reuse, R16, R28 ;  /* 0x00000010201c722b */ /* 0x044fe4000000001c */
[C---:B------:R-:W-:Y:S02]  /*3270*/  DFMA R42, R32.reuse, R18, R42 ;  /* 0x00000012202a722b */ /* 0x040fe4000000002a */
[C---:B------:R-:W-:Y:S02]  /*3280*/  DFMA R56, R32.reuse, R20, R56 ;  /* 0x000000142038722b */ /* 0x040fe40000000038 */
        /* <DEDUP_REMOVED lines=31> */
[----:B------:R-:W-:Y:S02]  /*3480*/  DFMA R58, R12, R26, R58 ;  /* 0x0000001a0c3a722b */ /* 0x000fe4000000003a */
[C---:B--2---:R-:W-:Y:S02]  /*3490*/  DFMA R28, R32.reuse, R16, R28 ;  /* 0x00000010201c722b */ /* 0x044fe4000000001c */
[----:B------:R-:W-:-:S02]  /*34a0*/  DFMA R42, R32, R18, R42 ;  /* 0x00000012202a722b */ /* 0x000fc4000000002a */
[C---:B---3--:R-:W-:Y:S01]  /*34b0*/  DFMA R12, R20.reuse, R16, R8 ;  /* 0x00000010140c722b */ /* 0x048fe20000000008 */
[----:B------:R-:W0:Y:S01]  /*34c0*/  LDS.128 R8, [R6+0x1c0] ;  /* 0x0001c00006087984 */ /* 0x000e220000000c00 */
[C---:B------:R-:W-:Y:S02]  /*34d0*/  DFMA R40, R20.reuse, R18, R40 ;  /* 0x000000121428722b */ /* 0x040fe40000000028 */
[C---:B------:R-:W-:Y:S02]  /*34e0*/  DFMA R46, R20.reuse, R24, R46 ;  /* 0x00000018142e722b */ /* 0x040fe4000000002e */
[----:B------:R-:W-:Y:S02]  /*34f0*/  DFMA R48, R20, R26, R48 ;  /* 0x0000001a1430722b */ /* 0x000fe40000000030 */
[C---:B------:R-:W-:Y:S02]  /*3500*/  DFMA R56, R32.reuse, R24, R56 ;  /* 0x000000182038722b */ /* 0x040fe40000000038 */
[----:B------:R-:W-:-:S02]  /*3510*/  DFMA R38, R32, R26, R38 ;  /* 0x0000001a2026722b */ /* 0x000fc40000000026 */
[C---:B0-----:R-:W-:Y:S02]  /*3520*/  DFMA R30, R8.reuse, R16, R30 ;  /* 0x00000010081e722b */ /* 0x041fe4000000001e */
        /* <DEDUP_REMOVED lines=102> */
[----:B------:R-:W-:Y:S02]  /*3b90*/  DFMA R56, R24, R34, R56 ;  /* 0x000000221838722b */ /* 0x000fe40000000038 */
[----:B------:R-:W-:Y:S01]  /*3ba0*/  DFMA R38, R34, R26, R38 ;  /* 0x0000001a2226722b */ /* 0x000fe20000000026 */
[----:B------:R-:W2:Y:S04]  /*3bb0*/  LDS.128 R24, [R6+0xf0] ;  /* 0x0000f00006187984 */ /* 0x000ea80000000c00 */
[----:B------:R-:W3:Y:S01]  /*3bc0*/  LDS.128 R32, [R6+0x1f0] ;  /* 0x0001f00006207984 */ /* 0x000ee20000000c00 */
[----:B0-----:R-:W-:-:S02]  /*3bd0*/  DFMA R52, R20, R16, R52 ;  /* 0x000000101434722b */ /* 0x001fc40000000034 */
[C---:B------:R-:W-:Y:S02]  /*3be0*/  DFMA R60, R20.reuse, R18, R60 ;  /* 0x00000012143c722b */ /* 0x040fe4000000003c */
[C---:B-1----:R-:W-:Y:S02]  /*3bf0*/  DFMA R50, R20.reuse, R8, R50 ;  /* 0x000000081432722b */ /* 0x042fe40000000032 */
[----:B------:R-:W-:Y:S02]  /*3c00*/  DFMA R58, R20, R10, R58 ;  /* 0x0000000a143a722b */ /* 0x000fe4000000003a */
[C---:B--2---:R-:W-:Y:S01]  /*3c10*/  DFMA R20, R24.reuse, R16, R12 ;  /* 0x000000101814722b */ /* 0x044fe2000000000c */
[----:B------:R-:W0:Y:S01]  /*3c20*/  LDS.128 R12, [R6+0x170] ;  /* 0x00017000060c7984 */ /* 0x000e220000000c00 */
[C---:B------:R-:W-:Y:S02]  /*3c30*/  DFMA R40, R24.reuse, R18, R40 ;  /* 0x000000121828722b */ /* 0x040fe40000000028 */
[----:B------:R-:W-:-:S02]  /*3c40*/  DFMA R46, R24, R8, R46 ;  /* 0x00000008182e722b */ /* 0x000fc4000000002e */
[----:B------:R-:W-:Y:S02]  /*3c50*/  DFMA R48, R24, R10, R48 ;  /* 0x0000000a1830722b */ /* 0x000fe40000000030 */
[C---:B---3--:R-:W-:Y:S02]  /*3c60*/  DFMA R62, R32.reuse, R16, R30 ;  /* 0x00000010203e722b */ /* 0x048fe4000000001e */
[----:B------:R-:W-:Y:S02]  /*3c70*/  DFMA R54, R32, R10, R54 ;  /* 0x0000000a2036722b */ /* 0x000fe40000000036 */
[C---:B0-----:R-:W-:Y:S02]  /*3c80*/  DFMA R24, R12.reuse, R16, R28 ;  /* 0x000000100c18722b */ /* 0x041fe4000000001c */
[C---:B------:R-:W-:Y:S01]  /*3c90*/  DFMA R42, R12.reuse, R18, R42 ;  /* 0x000000120c2a722b */ /* 0x040fe2000000002a */
[----:B------:R-:W0:Y:S01]  /*3ca0*/  LDS.128 R28, [R4+0x1e10] ;  /* 0x001e1000041c7984 */ /* 0x000e220000000c00 */
[----:B------:R-:W-:-:S02]  /*3cb0*/  DFMA R56, R12, R8, R56 ;  /* 0x000000080c38722b */ /* 0x000fc40000000038 */
[----:B------:R-:W-:Y:S02]  /*3cc0*/  DFMA R12, R12, R10, R38 ;  /* 0x0000000a0c0c722b */ /* 0x000fe40000000026 */
[C---:B------:R-:W-:Y:S01]  /*3cd0*/  DFMA R38, R32.reuse, R18, R36 ;  /* 0x000000122026722b */ /* 0x040fe20000000024 */
[----:B------:R-:W1:Y:S01]  /*3ce0*/  LDS.128 R16, [R4+0x1e00] ;  /* 0x001e000004107984 */ /* 0x000e620000000c00 */
[----:B------:R-:W-:Y:S02]  /*3cf0*/  DFMA R8, R32, R8, R44 ;  /* 0x000000082008722b */ /* 0x000fe4000000002c */
[----:B0-----:R-:W-:Y:S02]  /*3d00*/  DFMA R50, R28, R22, R50 ;  /* 0x000000161c32722b */ /* 0x001fe40000000032 */
[----:B------:R-:W-:Y:S02]  /*3d10*/  DFMA R58, R22, R30, R58 ;  /* 0x0000001e163a722b */ /* 0x000fe4000000003a */
[----:B------:R-:W-:-:S02]  /*3d20*/  DFMA R46, R28, R26, R46 ;  /* 0x0000001a1c2e722b */ /* 0x000fc4000000002e */
[----:B------:R-:W-:Y:S02]  /*3d30*/  DFMA R48, R26, R30, R48 ;  /* 0x0000001e1a30722b */ /* 0x000fe40000000030 */
[-C--:B-1----:R-:W-:Y:S02]  /*3d40*/  DFMA R60, R22, R18.reuse, R60 ;  /* 0x00000012163c722b */ /* 0x082fe4000000003c */
[-C--:B------:R-:W-:Y:S02]  /*3d50*/  DFMA R40, R26, R18.reuse, R40 ;  /* 0x000000121a28722b */ /* 0x080fe40000000028 */
[-C--:B------:R-:W-:Y:S02]  /*3d60*/  DFMA R42, R14, R18.reuse, R42 ;  /* 0x000000120e2a722b */ /* 0x080fe4000000002a */
[----:B------:R-:W-:Y:S02]  /*3d70*/  DFMA R38, R34, R18, R38 ;  /* 0x000000122226722b */ /* 0x000fe40000000026 */
[----:B------:R-:W-:-:S02]  /*3d80*/  DFMA R52, R16, R22, R52 ;  /* 0x000000161034722b */ /* 0x000fc40000000034 */
[C---:B------:R-:W-:Y:S02]  /*3d90*/  DFMA R44, R16.reuse, R26, R20 ;  /* 0x0000001a102c722b */ /* 0x040fe40000000014 */
[C---:B------:R-:W-:Y:S02]  /*3da0*/  DFMA R32, R16.reuse, R14, R24 ;  /* 0x0000000e1020722b */ /* 0x040fe40000000018 */
[----:B------:R-:W-:Y:S02]  /*3db0*/  DFMA R36, R16, R34, R62 ;  /* 0x000000221024722b */ /* 0x000fe4000000003e */
[----:B------:R-:W-:Y:S02]  /*3dc0*/  DFMA R18, R28, R14, R56 ;  /* 0x0000000e1c12722b */ /* 0x000fe40000000038 */
[----:B------:R-:W-:Y:S02]  /*3dd0*/  DFMA R16, R14, R30, R12 ;  /* 0x0000001e0e10722b */ /* 0x000fe4000000000c */
[----:B------:R-:W-:-:S02]  /*3de0*/  DFMA R56, R28, R34, R8 ;  /* 0x000000221c38722b */ /* 0x000fc40000000008 */
[----:B------:R-:W-:Y:S01]  /*3df0*/  DFMA R54, R34, R30, R54 ;  /* 0x0000001e2236722b */ /* 0x000fe20000000036 */
[----:B------:R-:W-:Y:S06]  /*3e00*/  BAR.SYNC.DEFER_BLOCKING 0x0 ;  /* 0x0000000000007b1d */ /* 0x000fec0000010000 */
[----:B------:R-:W-:Y:S05]  /*3e10*/  @!P4 BRA `(.L_x_23) ;  /* 0xffffffd40068c947 */ /* 0x000fea000383ffff */
.L_x_12:
[----:B------:R-:W0:Y:S02]  /*3e20*/  LDCU.64 UR4, c[0x0][0x3b8] ;  /* 0x00007700ff0477ac */ /* 0x000e240008000a00 */
[----:B0-----:R-:W-:-:S14]  /*3e30*/  DSETP.NEU.AND P0, PT, RZ, UR4, PT ;  /* 0x00000004ff007e2a */ /* 0x001fdc000bf0d000 */
[----:B------:R-:W-:Y:S05]  /*3e40*/  @P0 BRA `(.L_x_24) ;  /* 0x0000000400c00947 */ /* 0x000fea0003800000 */
[----:B------:R-:W0:Y:S01]  /*3e50*/  LDCU.64 UR10, c[0x0][0x380] ;  /* 0x00007000ff0a77ac */ /* 0x000e220008000a00 */
[C---:B------:R-:W-:Y:S02]  /*3e60*/  VIADD R0, R3.reuse, 0x1 ;  /* 0x0000000103007836 */ /* 0x040fe40000000000 */
[C---:B------:R-:W-:Y:S01]  /*3e70*/  VIADD R6, R2.reuse, 0x1 ;  /* 0x0000000102067836 */ /* 0x040fe20000000000 */
[----:B------:R-:W1:Y:S01]  /*3e80*/  LDCU UR6, c[0x0][0x3c8] ;  /* 0x00007900ff0677ac */ /* 0x000e620008000800 */
[----:B------:R-:W-:Y:S01]  /*3e90*/  VIADD R26, R2, 0x3 ;  /* 0x00000003021a7836 */ /* 0x000fe20000000000 */
[----:B------:R-:W2:Y:S01]  /*3ea0*/  LDCU.64 UR8, c[0x0][0x3c0] ;  /* 0x00007800ff0877ac */ /* 0x000ea20008000a00 */
[----:B0-----:R-:W-:Y:S02]  /*3eb0*/  ISETP.GE.AND P3, PT, R3, UR11, PT ;  /* 0x0000000b03007c0c */ /* 0x001fe4000bf66270 */
[----:B------:R-:W-:Y:S02]  /*3ec0*/  ISETP.GE.AND P2, PT, R0, UR11, PT ;  /* 0x0000000b00007c0c */ /* 0x000fe4000bf46270 */
[C---:B------:R-:W-:Y:S01]  /*3ed0*/  ISETP.LT.AND P0, PT, R2.reuse, UR10, !P3 ;  /* 0x0000000a02007c0c */ /* 0x040fe2000df01270 */
[C---:B-1----:R-:W-:Y:S01]  /*3ee0*/  IMAD R0, R2.reuse, UR6, RZ ;  /* 0x0000000602007c24 */ /* 0x042fe2000f8e02ff */
[----:B------:R-:W-:-:S02]  /*3ef0*/  ISETP.GE.OR P6, PT, R2, UR10, P2 ;  /* 0x0000000a02007c0c */ /* 0x000fc400097c6670 */
[----:B------:R-:W-:-:S09]  /*3f00*/  ISETP.LT.AND P3, PT, R6, UR10, !P3 ;  /* 0x0000000a06007c0c */ /* 0x000fd2000df61270 */
[----:B------:R-:W0:Y:S01]  /*3f10*/  @P0 LDC.64 R4, c[0x0][0x390] ;  /* 0x0000e400ff040b82 */ /* 0x000e220000000a00 */
[----:B------:R-:W-:-:S07]  /*3f20*/  @P0 IMAD.IADD R7, R3, 0x1, R0 ;  /* 0x0000000103070824 */ /* 0x000fce00078e0200 */
[----:B------:R-:W1:Y:S08]  /*3f30*/  @P0 LDC.64 R10, c[0x0][0x3c0] ;  /* 0x0000f000ff0a0b82 */ /* 0x000e700000000a00 */
[----:B------:R-:W3:Y:S01]  /*3f40*/  @!P6 LDC.64 R8, c[0x0][0x390] ;  /* 0x0000e400ff08eb82 */ /* 0x000ee20000000a00 */
[----:B0-----:R-:W-:-:S07]  /*3f50*/  @P0 DMUL R52, R52, R4 ;  /* 0x0000000434340228 */ /* 0x001fce0000000000 */
[----:B------:R-:W0:Y:S01]  /*3f60*/  @P3 LDC.64 R14, c[0x0][0x390] ;  /* 0x0000e400ff0e3b82 */ /* 0x000e220000000a00 */
[C---:B------:R-:W-:Y:S02]  /*3f70*/  VIADD R4, R3.reuse, 0x2 ;  /* 0x0000000203047836 */ /* 0x040fe40000000000 */
[----:B------:R-:W-:-:S03]  /*3f80*/  VIADD R5, R3, 0x3 ;  /* 0x0000000303057836 */ /* 0x000fc60000000000 */
[----:B------:R-:W-:Y:S01]  /*3f90*/  ISETP.GE.AND P1, PT, R4, UR11, PT ;  /* 0x0000000b04007c0c */ /* 0x000fe2000bf26270 */
[----:B-1----:R-:W-:Y:S01]  /*3fa0*/  @P0 IMAD.WIDE R10, R7, 0x8, R10 ;  /* 0x00000008070a0825 */ /* 0x002fe200078e020a */
[----:B------:R-:W-:Y:S01]  /*3fb0*/  IADD3 R7, P5, PT, R3, R0, RZ ;  /* 0x0000000003077210 */ /* 0x000fe20007fbe0ff */
[----:B------:R-:W1:Y:S01]  /*3fc0*/  @P3 LDC.64 R20, c[0x0][0x3c0] ;  /* 0x0000f000ff143b82 */ /* 0x000e620000000a00 */
[----:B------:R-:W-:Y:S02]  /*3fd0*/  ISETP.GE.OR P4, PT, R2, UR10, P1 ;  /* 0x0000000a02007c0c */ /* 0x000fe40008f86670 */
[C---:B------:R-:W-:Y:S01]  /*3fe0*/  LEA.HI.X.SX32 R12, R0.reuse, RZ, 0x1, P5 ;  /* 0x000000ff000c7211 */ /* 0x040fe200028f0eff */
[----:B------:R4:W-:Y:S01]  /*3ff0*/  @P0 STG.E.64 desc[UR12][R10.64], R52 ;  /* 0x000000340a000986 */ /* 0x0009e2000c101b0c */
[----:B--2---:R-:W-:Y:S01]  /*4000*/  LEA R4, P5, R7, UR8, 0x3 ;  /* 0x0000000807047c11 */ /* 0x004fe2000f8a18ff */
[----:B---3--:R-:W-:Y:S01]  /*4010*/  @!P6 DMUL R60, R60, R8 ;  /* 0x000000083c3ce228 */ /* 0x008fe20000000000 */
[----:B------:R-:W-:Y:S01]  /*4020*/  ISETP.GE.AND P0, PT, R5, UR11, PT ;  /* 0x0000000b05007c0c */ /* 0x000fe2000bf06270 */
[----:B------:R-:W-:Y:S01]  /*4030*/  VIADD R0, R0, UR6 ;  /* 0x0000000600007c36 */ /* 0x000fe20008000000 */
[----:B------:R-:W-:-:S02]  /*4040*/  LEA.HI.X R5, R7, UR9, R12, 0x3, P5 ;  /* 0x0000000907057c11 */ /* 0x000fc4000a8f1c0c */
[----:B------:R-:W-:-:S03]  /*4050*/  ISETP.GE.OR P5, PT, R2, UR10, P0 ;  /* 0x0000000a02007c0c */ /* 0x000fc600087a6670 */
[----:B------:R-:W-:Y:S01]  /*4060*/  @!P6 STG.E.64 desc[UR12][R4.64+0x8], R60 ;  /* 0x0000083c0400e986 */ /* 0x000fe2000c101b0c */
[----:B------:R-:W-:Y:S01]  /*4070*/  ISETP.GE.OR P6, PT, R6, UR10, P2 ;  /* 0x0000000a06007c0c */ /* 0x000fe200097c6670 */
[----:B0-----:R-:W-:Y:S01]  /*4080*/  @P3 DMUL R44, R44, R14 ;  /* 0x0000000e2c2c3228 */ /* 0x001fe20000000000 */
[----:B----4-:R-:W0:Y:S08]  /*4090*/  @!P4 LDC.64 R10, c[0x0][0x390] ;  /* 0x0000e400ff0acb82 */ /* 0x010e300000000a00 */
[----:B------:R-:W2:Y:S08]  /*40a0*/  @!P5 LDC.64 R12, c[0x0][0x390] ;  /* 0x0000e400ff0cdb82 */ /* 0x000eb00000000a00 */
[----:B------:R-:W3:Y:S01]  /*40b0*/  @!P6 LDC.64 R8, c[0x0][0x390] ;  /* 0x0000e400ff08eb82 */ /* 0x000ee20000000a00 */
[----:B0-----:R-:W-:Y:S01]  /*40c0*/  @!P4 DMUL R50, R50, R10 ;  /* 0x0000000a3232c228 */ /* 0x001fe20000000000 */
[----:B------:R-:W-:-:S04]  /*40d0*/  @P3 IMAD.IADD R11, R3, 0x1, R0 ;  /* 0x00000001030b3824 */ /* 0x000fc800078e0200 */
[----:B-1----:R-:W-:Y:S02]  /*40e0*/  @P3 IMAD.WIDE R10, R11, 0x8, R20 ;  /* 0x000000080b0a3825 */ /* 0x002fe400078e0214 */
[----:B------:R-:W-:Y:S01]  /*40f0*/  @!P4 STG.E.64 desc[UR12][R4.64+0x10], R50 ;  /* 0x000010320400c986 */ /* 0x000fe2000c101b0c */
[----:B------:R-:W-:Y:S01]  /*4100*/  IADD3 R7, P4, PT, R3, R0, RZ ;  /* 0x0000000003077210 */ /* 0x000fe20007f9e0ff */
[----:B--2---:R-:W-:Y:S01]  /*4110*/  @!P5 DMUL R58, R58, R12 ;  /* 0x0000000c3a3ad228 */ /* 0x004fe20000000000 */
[----:B------:R-:W-:Y:S02]  /*4120*/  VIADD R20, R2, 0x2 ;  /* 0x0000000202147836 */ /* 0x000fe40000000000 */
[C---:B------:R-:W-:Y:S01]  /*4130*/  LEA.HI.X.SX32 R14, R0.reuse, RZ, 0x1, P4 ;  /* 0x000000ff000e7211 */ /* 0x040fe200020f0eff */
[----:B------:R-:W-:Y:S01]  /*4140*/  VIADD R0, R0, UR6 ;  /* 0x0000000600007c36 */ /* 0x000fe20008000000 */
[C---:B------:R-:W-:Y:S02]  /*4150*/  ISETP.GE.OR P4, PT, R6.reuse, UR10, P1 ;  /* 0x0000000a06007c0c */ /* 0x040fe40008f86670 */
[----:B------:R0:W-:Y:S01]  /*4160*/  @!P5 STG.E.64 desc[UR12][R4.64+0x18], R58 ;  /* 0x0000183a0400d986 */ /* 0x0001e2000c101b0c */
[----:B------:R-:W-:Y:S01]  /*4170*/  ISETP.GE.OR P5, PT, R6, UR10, P0 ;  /* 0x0000000a06007c0c */ /* 0x000fe200087a6670 */
[----:B---3--:R-:W-:-:S02]  /*4180*/  @!P6 DMUL R8, R40, R8 ;  /* 0x000000082808e228 */ /* 0x008fc40000000000 */
[----:B------:R1:W-:Y:S01]  /*4190*/  @P3 STG.E.64 desc[UR12][R10.64], R44 ;  /* 0x0000002c0a003986 */ /* 0x0003e2000c101b0c */
[----:B------:R-:W-:-:S04]  /*41a0*/  LEA R12, P3, R7, UR8, 0x3 ;  /* 0x00000008070c7c11 */ /* 0x000fc8000f8618ff */
[----:B------:R-:W-:Y:S02]  /*41b0*/  LEA.HI.X R13, R7, UR9, R14, 0x3, P3 ;  /* 0x00000009070d7c11 */ /* 0x000fe400098f1c0e */
[----:B------:R-:W-:Y:S01]  /*41c0*/  ISETP.GE.AND P3, PT, R3, UR11, PT ;  /* 0x0000000b03007c0c */ /* 0x000fe2000bf66270 */
[----:B0-----:R-:W0:Y:S02]  /*41d0*/  @!P4 LDC.64 R4, c[0x0][0x390] ;  /* 0x0000e400ff04cb82 */ /* 0x001e240000000a00 */
[----:B------:R2:W-:Y:S01]  /*41e0*/  @!P6 STG.E.64 desc[UR12][R12.64+0x8], R8 ;  /* 0x000008080c00e986 */ /* 0x0005e2000c101b0c */
[----:B------:R-:W-:Y:S02]  /*41f0*/  ISETP.GE.OR P6, PT, R20, UR10, P3 ;  /* 0x0000000a14007c0c */ /* 0x000fe40009fc6670 */
[----:B------:R-:W-:-:S03]  /*4200*/  ISETP.GE.OR P3, PT, R26, UR10, P3 ;  /* 0x0000000a1a007c0c */ /* 0x000fc60009f66670 */
[----:B------:R-:W3:Y:S08]  /*4210*/  @!P5 LDC.64 R6, c[0x0][0x390] ;  /* 0x0000e400ff06db82 */ /* 0x000ef00000000a00 */
[----:B-1----:R-:W1:Y:S08]  /*4220*/  @!P6 LDC.64 R10, c[0x0][0x390] ;  /* 0x0000e400ff0aeb82 */ /* 0x002e700000000a00 */
[----:B------:R-:W4:Y:S01]  /*4230*/  @!P6 LDC.64 R14, c[0x0][0x3c0] ;  /* 0x0000f000ff0eeb82 */ /* 0x000f220000000a00 */
[----:B0-----:R-:W-:-:S02]  /*4240*/  @!P4 DMUL R46, R46, R4 ;  /* 0x000000042e2ec228 */ /* 0x001fc40000000000 */
[----:B---3--:R-:W-:-:S05]  /*4250*/  @!P5 DMUL R48, R48, R6 ;  /* 0x000000063030d228 */ /* 0x008fca0000000000 */
[----:B------:R-:W-:Y:S01]  /*4260*/  @!P4 STG.E.64 desc[UR12][R12.64+0x10], R46 ;  /* 0x0000102e0c00c986 */ /* 0x000fe2000c101b0c */
[----:B------:R-:W-:Y:S01]  /*4270*/  ISETP.GE.OR P4, PT, R20, UR10, P2 ;  /* 0x0000000a14007c0c */ /* 0x000fe20009786670 */
[C---:B------:R-:W-:Y:S01]  /*4280*/  @!P6 IMAD.IADD R7, R3.reuse, 0x1, R0 ;  /* 0x000000010307e824 */ /* 0x040fe200078e0200 */
[----:B------:R-:W-:Y:S01]  /*4290*/  ISETP.GE.OR P2, PT, R26, UR10, P2 ;  /* 0x0000000a1a007c0c */ /* 0x000fe20009746670 */
[----:B------:R0:W-:Y:S01]  /*42a0*/  @!P5 STG.E.64 desc[UR12][R12.64+0x18], R48 ;  /* 0x000018300c00d986 */ /* 0x0001e2000c101b0c */
[----:B------:R-:W-:Y:S01]  /*42b0*/  IADD3 R5, P5, PT, R3, R0, RZ ;  /* 0x0000000003057210 */ /* 0x000fe20007fbe0ff */
[----:B-1----:R-:W-:-:S03]  /*42c0*/  @!P6 DMUL R32, R32, R10 ;  /* 0x0000000a2020e228 */ /* 0x002fc60000000000 */
[C---:B------:R-:W-:Y:S01]  /*42d0*/  LEA.HI.X.SX32 R10, R0.reuse, RZ, 0x1, P5 ;  /* 0x000000ff000a7211 */ /* 0x040fe200028f0eff */
[----:B------:R-:W-:Y:S01]  /*42e0*/  VIADD R0, R0, UR6 ;  /* 0x0000000600007c36 */ /* 0x000fe20008000000 */
[----:B------:R-:W-:-:S03]  /*42f0*/  LEA R4, P5, R5, UR8, 0x3 ;  /* 0x0000000805047c11 */ /* 0x000fc6000f8a18ff */
[----:B--2---:R-:W1:Y:S01]  /*4300*/  @!P4 LDC.64 R8, c[0x0][0x390] ;  /* 0x0000e400ff08cb82 */ /* 0x004e620000000a00 */
[----:B----4-:R-:W-:Y:S01]  /*4310*/  @!P6 IMAD.WIDE R6, R7, 0x8, R14 ;  /* 0x000000080706e825 */ /* 0x010fe200078e020e */
[----:B------:R-:W-:Y:S02]  /*4320*/  LEA.HI.X R5, R5, UR9, R10, 0x3, P5 ;  /* 0x0000000905057c11 */ /* 0x000fe4000a8f1c0a */
[C---:B------:R-:W-:Y:S02]  /*4330*/  ISETP.GE.OR P5, PT, R20.reuse, UR10, P0 ;  /* 0x0000000a14007c0c */ /* 0x040fe400087a6670 */
[----:B------:R2:W-:Y:S01]  /*4340*/  @!P6 STG.E.64 desc[UR12][R6.64], R32 ;  /* 0x000000200600e986 */ /* 0x0005e2000c101b0c */
[----:B------:R-:W-:Y:S01]  /*4350*/  ISETP.GE.OR P6, PT, R20, UR10, P1 ;  /* 0x0000000a14007c0c */ /* 0x000fe20008fc6670 */
[----:B------:R-:W3:Y:S01]  /*4360*/  @!P3 LDC.64 R14, c[0x0][0x390] ;  /* 0x0000e400ff0ebb82 */ /* 0x000ee20000000a00 */
[C---:B------:R-:W-:Y:S02]  /*4370*/  ISETP.GE.OR P1, PT, R26.reuse, UR10, P1 ;  /* 0x0000000a1a007c0c */ /* 0x040fe40008f26670 */
[----:B------:R-:W-:-:S05]  /*4380*/  ISETP.GE.OR P0, PT, R26, UR10, P0 ;  /* 0x0000000a1a007c0c */ /* 0x000fca0008706670 */
[----:B------:R-:W4:Y:S08]  /*4390*/  @!P2 LDC.64 R22, c[0x0][0x390] ;  /* 0x0000e400ff16ab82 */ /* 0x000f300000000a00 */
[----:B------:R-:W5:Y:S01]  /*43a0*/  @!P6 LDC.64 R10, c[0x0][0x390] ;  /* 0x0000e400ff0aeb82 */ /* 0x000f620000000a00 */
[----:B-1----:R-:W-:-:S07]  /*43b0*/  @!P4 DMUL R42, R42, R8 ;  /* 0x000000082a2ac228 */ /* 0x002fce0000000000 */
[----:B0-----:R-:W0:Y:S01]  /*43c0*/  @!P5 LDC.64 R12, c[0x0][0x390] ;  /* 0x0000e400ff0cdb82 */ /* 0x001e220000000a00 */
[----:B------:R1:W-:Y:S01]  /*43d0*/  @!P4 STG.E.64 desc[UR12][R4.64+0x8], R42 ;  /* 0x0000082a0400c986 */ /* 0x0003e2000c101b0c */
[C---:B------:R-:W-:Y:S01]  /*43e0*/  IADD3 R2, P4, PT, R3.reuse, R0, RZ ;  /* 0x0000000003027210 */ /* 0x040fe20007f9e0ff */
[----:B------:R-:W-:Y:S01]  /*43f0*/  @!P3 IMAD.IADD R3, R3, 0x1, R0 ;  /* 0x000000010303b824 */ /* 0x000fe200078e0200 */
[----:B---3--:R-:W-:Y:S02]  /*4400*/  @!P3 DMUL R36, R36, R14 ;  /* 0x0000000e2424b228 */ /* 0x008fe40000000000 */
[----:B--2---:R-:W-:Y:S02]  /*4410*/  LEA.HI.X.SX32 R7, R0, RZ, 0x1, P4 ;  /* 0x000000ff00077211 */ /* 0x004fe400020f0eff */
[----:B------:R-:W2:Y:S01]  /*4420*/  @!P1 LDC.64 R24, c[0x0][0x390] ;  /* 0x0000e400ff189b82 */ /* 0x000ea20000000a00 */
[----:B------:R-:W-:Y:S01]  /*4430*/  LEA R6, P4, R2, UR8, 0x3 ;  /* 0x0000000802067c11 */ /* 0x000fe2000f8818ff */
[----:B----4-:R-:W-:-:S03]  /*4440*/  @!P2 DMUL R38, R38, R22 ;  /* 0x000000162626a228 */ /* 0x010fc60000000000 */
[----:B------:R-:W-:-:S03]  /*4450*/  LEA.HI.X R7, R2, UR9, R7, 0x3, P4 ;  /* 0x0000000902077c11 */ /* 0x000fc6000a0f1c07 */
[----:B------:R-:W3:Y:S01]  /*4460*/  @!P3 LDC.64 R20, c[0x0][0x3c0] ;  /* 0x0000f000ff14bb82 */ /* 0x000ee20000000a00 */
[----:B-----5:R-:W-:Y:S02]  /*4470*/  @!P6 DMUL R18, R18, R10 ;  /* 0x0000000a1212e228 */ /* 0x020fe40000000000 */
[----:B0-----:R-:W-:-:S05]  /*4480*/  @!P5 DMUL R16, R16, R12 ;  /* 0x0000000c1010d228 */ /* 0x001fca0000000000 */
[----:B------:R1:W-:Y:S04]  /*4490*/  @!P6 STG.E.64 desc[UR12][R4.64+0x10], R18 ;  /* 0x000010120400e986 */ /* 0x0003e8000c101b0c */
[----:B------:R1:W-:Y:S01]  /*44a0*/  @!P5 STG.E.64 desc[UR12][R4.64+0x18], R16 ;  /* 0x000018100400d986 */ /* 0x0003e2000c101b0c */
[----:B--2---:R-:W-:Y:S01]  /*44b0*/  @!P1 DMUL R56, R56, R24 ;  /* 0x0000001838389228 */ /* 0x004fe20000000000 */
[----:B---3--:R-:W-:-:S05]  /*44c0*/  @!P3 IMAD.WIDE R2, R3, 0x8, R20 ;  /* 0x000000080302b825 */ /* 0x008fca00078e0214 */
[----:B------:R1:W-:Y:S04]  /*44d0*/  @!P3 STG.E.64 desc[UR12][R2.64], R36 ;  /* 0x000000240200b986 */ /* 0x0003e8000c101b0c */
[----:B------:R1:W-:Y:S04]  /*44e0*/  @!P2 STG.E.64 desc[UR12][R6.64+0x8], R38 ;  /* 0x000008260600a986 */ /* 0x0003e8000c101b0c */
[----:B------:R1:W-:Y:S01]  /*44f0*/  @!P1 STG.E.64 desc[UR12][R6.64+0x10], R56 ;  /* 0x0000103806009986 */ /* 0x0003e2000c101b0c */
[----:B------:R-:W-:Y:S05]  /*4500*/  @P0 EXIT ;  /* 0x000000000000094d */ /* 0x000fea0003800000 */
[----:B------:R-:W0:Y:S02]  /*4510*/  LDCU.64 UR4, c[0x0][0x390] ;  /* 0x00007200ff0477ac */ /* 0x000e240008000a00 */
[----:B0-----:R-:W-:-:S07]  /*4520*/  DMUL R54, R54, UR4 ;  /* 0x0000000436367c28 */ /* 0x001fce0008000000 */
[----:B------:R-:W-:Y:S01]  /*4530*/  STG.E.64 desc[UR12][R6.64+0x18], R54 ;  /* 0x0000183606007986 */ /* 0x000fe2000c101b0c */
[----:B------:R-:W-:Y:S05]  /*4540*/  EXIT ;  /* 0x000000000000794d */ /* 0x000fea0003800000 */
.L_x_24:
[----:B------:R-:W0:Y:S01]  /*4550*/  LDCU.64 UR8, c[0x0][0x380] ;  /* 0x00007000ff0877ac */ /* 0x000e220008000a00 */
[----:B------:R-:W1:Y:S01]  /*4560*/  LDCU UR6, c[0x0][0x3c8] ;  /* 0x00007900ff0677ac */ /* 0x000e620008000800 */
[----:B------:R-:W2:Y:S01]  /*4570*/  LDCU.64 UR10, c[0x0][0x3c0] ;  /* 0x00007800ff0a77ac */ /* 0x000ea20008000a00 */
[----:B0-----:R-:W-:-:S04]  /*4580*/  ISETP.GE.AND P0, PT, R3, UR9, PT ;  /* 0x0000000903007c0c */ /* 0x001fc8000bf06270 */
[C---:B------:R-:W-:Y:S01]  /*4590*/  ISETP.GE.OR P2, PT, R2.reuse, UR8, P0 ;  /* 0x0000000802007c0c */ /* 0x040fe20008746670 */
[----:B-1----:R-:W-:-:S12]  /*45a0*/  IMAD R6, R2, UR6, RZ ;  /* 0x0000000602067c24 */ /* 0x002fd8000f8e02ff */
[----:B------:R-:W0:Y:S01]  /*45b0*/  @!P2 LDC.64 R4, c[0x0][0x3c0] ;  /* 0x0000f000ff04ab82 */ /* 0x000e220000000a00 */
[----:B------:R-:W-:-:S07]  /*45c0*/  @!P2 IMAD.IADD R21, R3, 0x1, R6 ;  /* 0x000000010315a824 */ /* 0x000fce00078e0206 */
[----:B------:R-:W1:Y:S01]  /*45d0*/  @!P2 LDC.64 R10, c[0x0][0x390] ;  /* 0x0000e400ff0aab82 */ /* 0x000e620000000a00 */
[----:B0-----:R-:W-:-:S05]  /*45e0*/  @!P2 IMAD.WIDE R20, R21, 0x8, R4 ;  /* 0x000000081514a825 */ /* 0x001fca00078e0204 */
[----:B------:R-:W3:Y:S01]  /*45f0*/  @!P2 LDG.E.64 R4, desc[UR12][R20.64] ;  /* 0x0000000c1404a981 */ /* 0x000ee2000c1e1b00 */
[----:B------:R-:W-:-:S05]  /*4600*/  VIADD R0, R3, 0x1 ;  /* 0x0000000103007836 */ /* 0x000fca0000000000 */
[----:B------:R-:W-:Y:S02]  /*4610*/  ISETP.GE.AND P1, PT, R0, UR9, PT ;  /* 0x0000000900007c0c */ /* 0x000fe4000bf26270 */
[C---:B------:R-:W-:Y:S02]  /*4620*/  IADD3 R0, P3, PT, R3.reuse, R6, RZ ;  /* 0x0000000603007210 */ /* 0x040fe40007f7e0ff */
[----:B------:R-:W-:Y:S01]  /*4630*/  ISETP.GE.OR P5, PT, R2, UR8, P1 ;  /* 0x0000000802007c0c */ /* 0x000fe20008fa6670 */
[----:B------:R-:W-:-:S12]  /*4640*/  VIADD R7, R3, 0x3 ;  /* 0x0000000303077836 */ /* 0x000fd80000000000 */
[----:B------:R-:W0:Y:S01]  /*4650*/  @!P5 LDC.64 R22, c[0x0][0x390] ;  /* 0x0000e400ff16db82 */ /* 0x000e220000000a00 */
[----:B---3--:R-:W-:Y:S01]  /*4660*/  @!P2 DMUL R8, R4, UR4 ;  /* 0x000000040408ac28 */ /* 0x008fe20008000000 */
[----:B------:R-:W-:Y:S02]  /*4670*/  LEA.HI.X.SX32 R5, R6, RZ, 0x1, P3 ;  /* 0x000000ff06057211 */ /* 0x000fe400018f0eff */
[----:B--2---:R-:W-:-:S05]  /*4680*/  LEA R4, P3, R0, UR10, 0x3 ;  /* 0x0000000a00047c11 */ /* 0x004fca000f8618ff */
[----:B-1----:R-:W-:Y:S01]  /*4690*/  @!P2 DFMA R8, R52, R10, R8 ;  /* 0x0000000a3408a22b */ /* 0x002fe20000000008 */
[----:B------:R-:W-:-:S06]  /*46a0*/  LEA.HI.X R5, R0, UR11, R5, 0x3, P3 ;  /* 0x0000000b00057c11 */ /* 0x000fcc00098f1c05 */
[----:B------:R1:W-:Y:S04]  /*46b0*/  @!P2 STG.E.64 desc[UR12][R20.64], R8 ;  /* 0x000000081400a986 */ /* 0x0003e8000c101b0c */
[----:B------:R-:W2:Y:S01]  /*46c0*/  @!P5 LDG.E.64 R10, desc[UR12][R4.64+0x8] ;  /* 0x0000080c040ad981 */ /* 0x000ea2000c1e1b00 */
[----:B------:R-:W-:Y:S01]  /*46d0*/  VIADD R0, R3, 0x2 ;  /* 0x0000000203007836 */ /* 0x000fe20000000000 */
[----:B------:R-:W-:-:S04]  /*46e0*/  ISETP.GE.AND P3, PT, R7, UR9, PT ;  /* 0x0000000907007c0c */ /* 0x000fc8000bf66270 */
[----:B------:R-:W-:Y:S02]  /*46f0*/  ISETP.GE.AND P2, PT, R0, UR9, PT ;  /* 0x0000000900007c0c */ /* 0x000fe4000bf46270 */
[C---:B------:R-:W-:Y:S02]  /*4700*/  ISETP.GE.OR P6, PT, R2.reuse, UR8, P3 ;  /* 0x0000000802007c0c */ /* 0x040fe40009fc6670 */
[----:B------:R-:W-:-:S11]  /*4710*/  ISETP.GE.OR P4, PT, R2, UR8, P2 ;  /* 0x0000000802007c0c */ /* 0x000fd60009786670 */
[----:B------:R-:W3:Y:S01]  /*4720*/  @!P6 LDG.E.64 R14, desc[UR12][R4.64+0x18] ;  /* 0x0000180c040ee981 */ /* 0x000ee2000c1e1b00 */
[----:B------:R-:W-:Y:S01]  /*4730*/  VIADD R0, R2, 0x1 ;  /* 0x0000000102007836 */ /* 0x000fe20000000000 */
[----:B-1----:R-:W1:Y:S02]  /*4740*/  @!P4 LDC.64 R20, c[0x0][0x390] ;  /* 0x0000e400ff14cb82 */ /* 0x002e640000000a00 */
[----:B------:R-:W4:Y:S01]  /*4750*/  @!P4 LDG.E.64 R12, desc[UR12][R4.64+0x10] ;  /* 0x0000100c040cc981 */ /* 0x000f22000c1e1b00 */
[----:B------:R-:W-:Y:S01]  /*4760*/  VIADD R8, R6, UR6 ;  /* 0x0000000606087c36 */ /* 0x000fe20008000000 */
[----:B--2---:R-:W-:-:S08]  /*4770*/  @!P5 DMUL R10, R10, UR4 ;  /* 0x000000040a0adc28 */ /* 0x004fd00008000000 */
[----:B0-----:R-:W-:Y:S01]  /*4780*/  @!P5 DFMA R10, R60, R22, R10 ;  /* 0x000000163c0ad22b */ /* 0x001fe2000000000a */
[----:B------:R-:W0:Y:S06]  /*4790*/  @!P6 LDC.64 R22, c[0x0][0x390] ;  /* 0x0000e400ff16eb82 */ /* 0x000e2c0000000a00 */
[----:B------:R-:W-:Y:S01]  /*47a0*/  @!P5 STG.E.64 desc[UR12][R4.64+0x8], R10 ;  /* 0x0000080a0400d986 */ /* 0x000fe2000c101b0c */
[----:B------:R-:W-:-:S13]  /*47b0*/  ISETP.GE.OR P5, PT, R0, UR8, P0 ;  /* 0x0000000800007c0c */ /* 0x000fda00087a6670 */
[----:B------:R-:W2:Y:S01]  /*47c0*/  @!P5 LDC.64 R24, c[0x0][0x3c0] ;  /* 0x0000f000ff18db82 */ /* 0x000ea20000000a00 */
[----:B----4-:R-:W-:Y:S02]  /*47d0*/  @!P4 DMUL R12, R12, UR4 ;  /* 0x000000040c0ccc28 */ /* 0x010fe40008000000 */
[----:B---3--:R-:W-:Y:S01]  /*47e0*/  @!P6 DMUL R14, R14, UR4 ;  /* 0x000000040e0eec28 */ /* 0x008fe20008000000 */
[----:B------:R-:W-:-:S05]  /*47f0*/  @!P5 IMAD.IADD R7, R3, 0x1, R8 ;  /* 0x000000010307d824 */ /* 0x000fca00078e0208 */
[----:B-1----:R-:W-:Y:S02]  /*4800*/  @!P4 DFMA R12, R50, R20, R12 ;  /* 0x00000014320cc22b */ /* 0x002fe4000000000c */
[----:B0-----:R-:W-:Y:S01]  /*4810*/  @!P6 DFMA R14, R58, R22, R14 ;  /* 0x000000163a0ee22b */ /* 0x001fe2000000000e */
[----:B------:R-:W0:Y:S04]  /*4820*/  @!P5 LDC.64 R20, c[0x0][0x390] ;  /* 0x0000e400ff14db82 */ /* 0x000e280000000a00 */
[----:B------:R-:W-:Y:S04]  /*4830*/  @!P4 STG.E.64 desc[UR12][R4.64+0x10], R12 ;  /* 0x0000100c0400c986 */ /* 0x000fe8000c101b0c */
[----:B------:R1:W-:Y:S01]  /*4840*/  @!P6 STG.E.64 desc[UR12][R4.64+0x18], R14 ;  /* 0x0000180e0400e986 */ /* 0x0003e2000c101b0c */
[----:B--2---:R-:W-:-:S05]  /*4850*/  @!P5 IMAD.WIDE R24, R7, 0x8, R24 ;  /* 0x000000080718d825 */ /* 0x004fca00078e0218 */
[----:B------:R-:W2:Y:S01]  /*4860*/  @!P5 LDG.E.64 R6, desc[UR12][R24.64] ;  /* 0x0000000c1806d981 */ /* 0x000ea2000c1e1b00 */
[----:B------:R-:W-:Y:S02]  /*4870*/  IADD3 R9, P6, PT, R3, R8, RZ ;  /* 0x0000000803097210 */ /* 0x000fe40007fde0ff */
[----:B------:R-:W-:Y:S02]  /*4880*/  ISETP.GE.OR P4, PT, R0, UR8, P3 ;  /* 0x0000000800007c0c */ /* 0x000fe40009f86670 */
[----:B------:R-:W-:Y:S01]  /*4890*/  LEA.HI.X.SX32 R22, R8, RZ, 0x1, P6 ;  /* 0x000000ff08167211 */ /* 0x000fe200030f0eff */
[----:B-1----:R-:W-:-:S10]  /*48a0*/  VIADD R4, R2, 0x2 ;  /* 0x0000000202047836 */ /* 0x002fd40000000000 */
[----:B------:R-:W1:Y:S01]  /*48b0*/  @!P4 LDC.64 R14, c[0x0][0x390] ;  /* 0x0000e400ff0ecb82 */ /* 0x000e620000000a00 */
[----:B--2---:R-:W-:Y:S01]  /*48c0*/  @!P5 DMUL R10, R6, UR4 ;  /* 0x00000004060adc28 */ /* 0x004fe20008000000 */
[----:B------:R-:W-:-:S07]  /*48d0*/  LEA R6, P6, R9, UR10, 0x3 ;  /* 0x0000000a09067c11 */ /* 0x000fce000f8c18ff */
[----:B0-----:R-:W-:Y:S01]  /*48e0*/  @!P5 DFMA R44, R44, R20, R10 ;  /* 0x000000142c2cd22b */ /* 0x001fe2000000000a */
[----:B------:R-:W-:-:S06]  /*48f0*/  LEA.HI.X R7, R9, UR11, R22, 0x3, P6 ;  /* 0x0000000b09077c11 */ /* 0x000fcc000b0f1c16 */
[----:B------:R0:W-:Y:S04]  /*4900*/  @!P5 STG.E.64 desc[UR12][R24.64], R44 ;  /* 0x0000002c1800d986 */ /* 0x0001e8000c101b0c */
[----:B------:R-:W2:Y:S01]  /*4910*/  @!P4 LDG.E.64 R12, desc[UR12][R6.64+0x18] ;  /* 0x0000180c060cc981 */ /* 0x000ea2000c1e1b00 */
[----:B------:R-:W-:Y:S02]  /*4920*/  ISETP.GE.OR P5, PT, R4, UR8, P0 ;  /* 0x0000000804007c0c */ /* 0x000fe400087a6670 */
[----:B------:R-:W-:-:S11]  /*4930*/  ISETP.GE.OR P6, PT, R0, UR8, P1 ;  /* 0x0000000800007c0c */ /* 0x000fd60008fc6670 */
[----:B------:R-:W3:Y:S01]  /*4940*/  @!P5 LDC.64 R20, c[0x0][0x3c0] ;  /* 0x0000f000ff14db82 */ /* 0x000ee20000000a00 */
[----:B------:R-:W-:Y:S01]  /*4950*/  VIADD R10, R8, UR6 ;  /* 0x00000006080a7c36 */ /* 0x000fe20008000000 */
[----:B------:R-:W-:Y:S02]  /*4960*/  P2R R5, PR, RZ, 0x8 ;  /* 0x00000008ff057803 */ /* 0x000fe40000000000 */
[----:B------:R-:W-:Y:S01]  /*4970*/  ISETP.GE.OR P3, PT, R0, UR8, P2 ;  /* 0x0000000800007c0c */ /* 0x000fe20009766670 */
[----:B------:R-:W-:Y:S01]  /*4980*/  @!P5 IMAD.IADD R9, R3, 0x1, R10 ;  /* 0x000000010309d824 */ /* 0x000fe200078e020a */
[----:B------:R-:W-:Y:S02]  /*4990*/  BSSY.RECONVERGENT B0, `(.L_x_25) ;  /* 0x000000c000007945 */ /* 0x000fe40003800200 */
[----:B------:R-:W-:Y:S02]  /*49a0*/  P2R R11, PR, RZ, 0x8 ;  /* 0x00000008ff0b7803 */ /* 0x000fe40000000000 */
[----:B------:R-:W-:Y:S01]  /*49b0*/  ISETP.NE.AND P3, PT, R5, RZ, PT ;  /* 0x000000ff0500720c */ /* 0x000fe20003f65270 */
[----:B---3--:R-:W-:Y:S01]  /*49c0*/  @!P5 IMAD.WIDE R8, R9, 0x8, R20 ;  /* 0x000000080908d825 */ /* 0x008fe200078e0214 */
[----:B--2---:R-:W-:-:S08]  /*49d0*/  @!P4 DMUL R12, R12, UR4 ;  /* 0x000000040c0ccc28 */ /* 0x004fd00008000000 */
[----:B-1----:R-:W-:Y:S01]  /*49e0*/  @!P4 DFMA R48, R48, R14, R12 ;  /* 0x0000000e3030c22b */ /* 0x002fe2000000000c */
[----:B0-----:R-:W-:Y:S10]  /*49f0*/  @P6 BRA `(.L_x_26) ;  /* 0x0000000000146947 */ /* 0x001ff40003800000 */
[----:B------:R-:W2:Y:S01]  /*4a00*/  LDG.E.64 R12, desc[UR12][R6.64+0x8] ;  /* 0x0000080c060c7981 */ /* 0x000ea2000c1e1b00 */
[----:B------:R-:W0:Y:S01]  /*4a10*/  LDCU.64 UR14, c[0x0][0x390] ;  /* 0x00007200ff0e77ac */ /* 0x000e220008000a00 */
[----:B--2---:R-:W-:-:S08]  /*4a20*/  DMUL R12, R12, UR4 ;  /* 0x000000040c0c7c28 */ /* 0x004fd00008000000 */
[----:B0-----:R-:W-:-:S07]  /*4a30*/  DFMA R12, R40, UR14, R12 ;  /* 0x0000000e280c7c2b */ /* 0x001fce000800000c */
[----:B------:R0:W-:Y:S04]  /*4a40*/  STG.E.64 desc[UR12][R6.64+0x8], R12 ;  /* 0x0000080c06007986 */ /* 0x0001e8000c101b0c */
.L_x_26:
[----:B------:R-:W-:Y:S05]  /*4a50*/  BSYNC.RECONVERGENT B0 ;  /* 0x0000000000007941 */ /* 0x000fea0003800200 */
.L_x_25:
[----:B------:R-:W-:Y:S01]  /*4a60*/  ISETP.GE.OR P6, PT, R0, UR8, P2 ;  /* 0x0000000800007c0c */ /* 0x000fe200097c6670 */
[----:B------:R-:W-:-:S12]  /*4a70*/  BSSY.RECONVERGENT B0, `(.L_x_27) ;  /* 0x0000007000007945 */ /* 0x000fd80003800200 */
[----:B------:R-:W-:Y:S05]  /*4a80*/  @P6 BRA `(.L_x_28) ;  /* 0x0000000000146947 */ /* 0x000fea0003800000 */
[----:B0-----:R-:W2:Y:S01]  /*4a90*/  LDG.E.64 R12, desc[UR12][R6.64+0x10] ;  /* 0x0000100c060c7981 */ /* 0x001ea2000c1e1b00 */
[----:B------:R-:W0:Y:S01]  /*4aa0*/  LDCU.64 UR14, c[0x0][0x390] ;  /* 0x00007200ff0e77ac */ /* 0x000e220008000a00 */
[----:B--2---:R-:W-:-:S08]  /*4ab0*/  DMUL R12, R12, UR4 ;  /* 0x000000040c0c7c28 */ /* 0x004fd00008000000 */
[----:B0-----:R-:W-:-:S07]  /*4ac0*/  DFMA R12, R46, UR14, R12 ;  /* 0x0000000e2e0c7c2b */ /* 0x001fce000800000c */
[----:B------:R1:W-:Y:S04]  /*4ad0*/  STG.E.64 desc[UR12][R6.64+0x10], R12 ;  /* 0x0000100c06007986 */ /* 0x0003e8000c101b0c */
.L_x_28:
[----:B------:R-:W-:Y:S05]  /*4ae0*/  BSYNC.RECONVERGENT B0 ;  /* 0x0000000000007941 */ /* 0x000fea0003800200 */
.L_x_27:
[----:B------:R2:W-:Y:S01]  /*4af0*/  @!P4 STG.E.64 desc[UR12][R6.64+0x18], R48 ;  /* 0x000018300600c986 */ /* 0x0005e2000c101b0c */
[----:B------:R-:W3:Y:S03]  /*4b00*/  @!P5 LDC.64 R20, c[0x0][0x390] ;  /* 0x0000e400ff14db82 */ /* 0x000ee60000000a00 */
[----:B01----:R-:W4:Y:S01]  /*4b10*/  @!P5 LDG.E.64 R12, desc[UR12][R8.64] ;  /* 0x0000000c080cd981 */ /* 0x003f22000c1e1b00 */
[----:B------:R-:W-:Y:S02]  /*4b20*/  IADD3 R0, P6, PT, R3, R10, RZ ;  /* 0x0000000a03007210 */ /* 0x000fe40007fde0ff */
[----:B------:R-:W-:Y:S02]  /*4b30*/  ISETP.GE.OR P4, PT, R4, UR8, P3 ;  /* 0x0000000804007c0c */ /* 0x000fe40009f86670 */
[----:B------:R-:W-:Y:S01]  /*4b40*/  LEA.HI.X.SX32 R5, R10, RZ, 0x1, P6 ;  /* 0x000000ff0a057211 */ /* 0x000fe200030f0eff */
[----:B------:R-:W-:-:S05]  /*4b50*/  VIADD R2, R2, 0x3 ;  /* 0x0000000302027836 */ /* 0x000fca0000000000 */
[----:B------:R-:W-:-:S13]  /*4b60*/  ISETP.GE.OR P0, PT, R2, UR8, P0 ;  /* 0x0000000802007c0c */ /* 0x000fda0008706670 */
[----:B------:R-:W0:Y:S01]  /*4b70*/  @!P0 LDC.64 R22, c[0x0][0x3c0] ;  /* 0x0000f000ff168b82 */ /* 0x000e220000000a00 */
[----:B----4-:R-:W-:Y:S01]  /*4b80*/  @!P5 DMUL R14, R12, UR4 ;  /* 0x000000040c0edc28 */ /* 0x010fe20008000000 */
[----:B------:R-:W-:-:S04]  /*4b90*/  LEA R12, P6, R0, UR10, 0x3 ;  /* 0x0000000a000c7c11 */ /* 0x000fc8000f8c18ff */
[----:B------:R-:W-:-:S03]  /*4ba0*/  LEA.HI.X R13, R0, UR11, R5, 0x3, P6 ;  /* 0x0000000b000d7c11 */ /* 0x000fc6000b0f1c05 */
[----:B---3--:R-:W-:Y:S01]  /*4bb0*/  @!P5 DFMA R14, R32, R20, R14 ;  /* 0x00000014200ed22b */ /* 0x008fe2000000000e */
[----:B------:R-:W1:Y:S06]  /*4bc0*/  @!P4 LDC.64 R20, c[0x0][0x390] ;  /* 0x0000e400ff14cb82 */ /* 0x000e6c0000000a00 */
[----:B------:R3:W-:Y:S04]  /*4bd0*/  @!P5 STG.E.64 desc[UR12][R8.64], R14 ;  /* 0x0000000e0800d986 */ /* 0x0007e8000c101b0c */
[----:B--2---:R-:W2:Y:S01]  /*4be0*/  @!P4 LDG.E.64 R6, desc[UR12][R12.64+0x18] ;  /* 0x0000180c0c06c981 */ /* 0x004ea2000c1e1b00 */
[----:B------:R-:W-:Y:S01]  /*4bf0*/  ISETP.GE.OR P5, PT, R4, UR8, P1 ;  /* 0x0000000804007c0c */ /* 0x000fe20008fa6670 */
[----:B------:R-:W-:Y:S01]  /*4c00*/  VIADD R10, R10, UR6 ;  /* 0x000000060a0a7c36 */ /* 0x000fe20008000000 */
[----:B------:R-:W-:Y:S01]  /*4c10*/  BSSY.RECONVERGENT B0, `(.L_x_29) ;  /* 0x000000c000007945 */ /* 0x000fe20003800200 */
[----:B------:R-:W-:-:S02]  /*4c20*/  ISETP.GE.OR P6, PT, R4, UR8, P2 ;  /* 0x0000000804007c0c */ /* 0x000fc400097c6670 */
[----:B------:R-:W-:-:S04]  /*4c30*/  @!P0 IMAD.IADD R5, R3, 0x1, R10 ;  /* 0x0000000103058824 */ /* 0x000fc800078e020a */
[----:B0-----:R-:W-:Y:S01]  /*4c40*/  @!P0 IMAD.WIDE R22, R5, 0x8, R22 ;  /* 0x0000000805168825 */ /* 0x001fe200078e0216 */
[----:B--2---:R-:W-:-:S08]  /*4c50*/  @!P4 DMUL R6, R6, UR4 ;  /* 0x000000040606cc28 */ /* 0x004fd00008000000 */
[----:B-1----:R-:W-:Y:S01]  /*4c60*/  @!P4 DFMA R6, R16, R20, R6 ;  /* 0x000000141006c22b */ /* 0x002fe20000000006 */
[----:B---3--:R-:W-:Y:S10]  /*4c70*/  @P5 BRA `(.L_x_30) ;  /* 0x0000000000145947 */ /* 0x008ff40003800000 */
[----:B------:R-:W2:Y:S01]  /*4c80*/  LDG.E.64 R4, desc[UR12][R12.64+0x8] ;  /* 0x0000080c0c047981 */ /* 0x000ea2000c1e1b00 */
[----:B------:R-:W0:Y:S01]  /*4c90*/  LDCU.64 UR14, c[0x0][0x390] ;  /* 0x00007200ff0e77ac */ /* 0x000e220008000a00 */
[----:B--2---:R-:W-:-:S08]  /*4ca0*/  DMUL R4, R4, UR4 ;  /* 0x0000000404047c28 */ /* 0x004fd00008000000 */
[----:B0-----:R-:W-:-:S07]  /*4cb0*/  DFMA R4, R42, UR14, R4 ;  /* 0x0000000e2a047c2b */ /* 0x001fce0008000004 */
[----:B------:R0:W-:Y:S04]  /*4cc0*/  STG.E.64 desc[UR12][R12.64+0x8], R4 ;  /* 0x000008040c007986 */ /* 0x0001e8000c101b0c */
.L_x_30:
[----:B------:R-:W-:Y:S05]  /*4cd0*/  BSYNC.RECONVERGENT B0 ;  /* 0x0000000000007941 */ /* 0x000fea0003800200 */
.L_x_29:
[----:B------:R-:W-:Y:S04]  /*4ce0*/  BSSY.RECONVERGENT B0, `(.L_x_31) ;  /* 0x0000007000007945 */ /* 0x000fe80003800200 */
[----:B------:R-:W-:Y:S05]  /*4cf0*/  @P6 BRA `(.L_x_32) ;  /* 0x0000000000146947 */ /* 0x000fea0003800000 */
[----:B0-----:R-:W2:Y:S01]  /*4d00*/  LDG.E.64 R4, desc[UR12][R12.64+0x10] ;  /* 0x0000100c0c047981 */ /* 0x001ea2000c1e1b00 */
[----:B------:R-:W0:Y:S01]  /*4d10*/  LDCU.64 UR14, c[0x0][0x390] ;  /* 0x00007200ff0e77ac */ /* 0x000e220008000a00 */
[----:B--2---:R-:W-:-:S08]  /*4d20*/  DMUL R4, R4, UR4 ;  /* 0x0000000404047c28 */ /* 0x004fd00008000000 */
[----:B0-----:R-:W-:-:S07]  /*4d30*/  DFMA R4, R18, UR14, R4 ;  /* 0x0000000e12047c2b */ /* 0x001fce0008000004 */
[----:B------:R1:W-:Y:S04]  /*4d40*/  STG.E.64 desc[UR12][R12.64+0x10], R4 ;  /* 0x000010040c007986 */ /* 0x0003e8000c101b0c */
.L_x_32:
[----:B------:R-:W-:Y:S05]  /*4d50*/  BSYNC.RECONVERGENT B0 ;  /* 0x0000000000007941 */ /* 0x000fea0003800200 */
.L_x_31:
[----:B------:R2:W-:Y:S01]  /*4d60*/  @!P4 STG.E.64 desc[UR12][R12.64+0x18], R6 ;  /* 0x000018060c00c986 */ /* 0x0005e2000c101b0c */
[----:B------:R-:W3:Y:S03]  /*4d70*/  @!P0 LDC.64 R8, c[0x0][0x390] ;  /* 0x0000e400ff088b82 */ /* 0x000ee60000000a00 */
[----:B01----:R-:W4:Y:S01]  /*4d80*/  @!P0 LDG.E.64 R4, desc[UR12][R22.64] ;  /* 0x0000000c16048981 */ /* 0x003f22000c1e1b00 */
[C---:B------:R-:W-:Y:S01]  /*4d90*/  ISETP.GE.OR P1, PT, R2.reuse, UR8, P1 ;  /* 0x0000000802007c0c */ /* 0x040fe20008f26670 */
[----:B------:R-:W-:Y:S01]  /*4da0*/  BSSY.RECONVERGENT B0, `(.L_x_33) ;  /* 0x0000010000007945 */ /* 0x000fe20003800200 */
[----:B------:R-:W-:Y:S02]  /*4db0*/  IADD3 R3, P4, PT, R3, R10, RZ ;  /* 0x0000000a03037210 */ /* 0x000fe40007f9e0ff */
[----:B------:R-:W-:Y:S02]  /*4dc0*/  ISETP.GE.OR P2, PT, R2, UR8, P2 ;  /* 0x0000000802007c0c */ /* 0x000fe40009746670 */
[----:B------:R-:W-:-:S02]  /*4dd0*/  LEA.HI.X.SX32 R10, R10, RZ, 0x1, P4 ;  /* 0x000000ff0a0a7211 */ /* 0x000fc400020f0eff */
[----:B------:R-:W-:Y:S01]  /*4de0*/  ISETP.GE.OR P3, PT, R2, UR8, P3 ;  /* 0x0000000802007c0c */ /* 0x000fe20009f66670 */
[----:B----4-:R-:W-:-:S08]  /*4df0*/  @!P0 DMUL R4, R4, UR4 ;  /* 0x0000000404048c28 */ /* 0x010fd00008000000 */
[----:B---3--:R-:W-:Y:S01]  /*4e00*/  @!P0 DFMA R4, R36, R8, R4 ;  /* 0x000000082404822b */ /* 0x008fe20000000004 */
[----:B------:R-:W-:-:S04]  /*4e10*/  LEA R8, P4, R3, UR10, 0x3 ;  /* 0x0000000a03087c11 */ /* 0x000fc8000f8818ff */
[----:B------:R-:W-:Y:S02]  /*4e20*/  LEA.HI.X R9, R3, UR11, R10, 0x3, P4 ;  /* 0x0000000b03097c11 */ /* 0x000fe4000a0f1c0a */
[----:B------:R2:W-:Y:S01]  /*4e30*/  @!P0 STG.E.64 desc[UR12][R22.64], R4 ;  /* 0x0000000416008986 */ /* 0x0005e2000c101b0c */
[----:B------:R-:W-:Y:S06]  /*4e40*/  @P1 BRA `(.L_x_34) ;  /* 0x0000000000141947 */ /* 0x000fec0003800000 */
[----:B------:R-:W3:Y:S01]  /*4e50*/  LDG.E.64 R2, desc[UR12][R8.64+0x8] ;  /* 0x0000080c08027981 */ /* 0x000ee2000c1e1b00 */
[----:B------:R-:W0:Y:S01]  /*4e60*/  LDCU.64 UR6, c[0x0][0x390] ;  /* 0x00007200ff0677ac */ /* 0x000e220008000a00 */
[----:B---3--:R-:W-:-:S08]  /*4e70*/  DMUL R2, R2, UR4 ;  /* 0x0000000402027c28 */ /* 0x008fd00008000000 */
[----:B0-----:R-:W-:-:S07]  /*4e80*/  DFMA R2, R38, UR6, R2 ;  /* 0x0000000626027c2b */ /* 0x001fce0008000002 */
[----:B------:R0:W-:Y:S04]  /*4e90*/  STG.E.64 desc[UR12][R8.64+0x8], R2 ;  /* 0x0000080208007986 */ /* 0x0001e8000c101b0c */
.L_x_34:
[----:B------:R-:W-:Y:S05]  /*4ea0*/  BSYNC.RECONVERGENT B0 ;  /* 0x0000000000007941 */ /* 0x000fea0003800200 */
.L_x_33:
[----:B------:R-:W-:Y:S04]  /*4eb0*/  BSSY.RECONVERGENT B0, `(.L_x_35) ;  /* 0x0000007000007945 */ /* 0x000fe80003800200 */
[----:B------:R-:W-:Y:S05]  /*4ec0*/  @P2 BRA `(.L_x_36) ;  /* 0x0000000000142947 */ /* 0x000fea0003800000 */
[----:B0-----:R-:W3:Y:S01]  /*4ed0*/  LDG.E.64 R2, desc[UR12][R8.64+0x10] ;  /* 0x0000100c08027981 */ /* 0x001ee2000c1e1b00 */
[----:B------:R-:W0:Y:S01]  /*4ee0*/  LDCU.64 UR6, c[0x0][0x390] ;  /* 0x00007200ff0677ac */ /* 0x000e220008000a00 */
[----:B---3--:R-:W-:-:S08]  /*4ef0*/  DMUL R2, R2, UR4 ;  /* 0x0000000402027c28 */ /* 0x008fd00008000000 */
[----:B0-----:R-:W-:-:S07]  /*4f00*/  DFMA R2, R56, UR6, R2 ;  /* 0x0000000638027c2b */ /* 0x001fce0008000002 */
[----:B------:R1:W-:Y:S04]  /*4f10*/  STG.E.64 desc[UR12][R8.64+0x10], R2 ;  /* 0x0000100208007986 */ /* 0x0003e8000c101b0c */
.L_x_36:
[----:B------:R-:W-:Y:S05]  /*4f20*/  BSYNC.RECONVERGENT B0 ;  /* 0x0000000000007941 */ /* 0x000fea0003800200 */
.L_x_35:
[----:B------:R-:W-:Y:S05]  /*4f30*/  @P3 EXIT ;  /* 0x000000000000394d */ /* 0x000fea0003800000 */
[----:B01----:R-:W3:Y:S01]  /*4f40*/  LDG.E.64 R2, desc[UR12][R8.64+0x18] ;  /* 0x0000180c08027981 */ /* 0x003ee2000c1e1b00 */
[----:B------:R-:W0:Y:S01]  /*4f50*/  LDCU.64 UR6, c[0x0][0x390] ;  /* 0x00007200ff0677ac */ /* 0x000e220008000a00 */
[----:B---3--:R-:W-:-:S08]  /*4f60*/  DMUL R2, R2, UR4 ;  /* 0x0000000402027c28 */ /* 0x008fd00008000000 */
[----:B0-----:R-:W-:-:S07]  /*4f70*/  DFMA R2, R54, UR6, R2 ;  /* 0x0000000636027c2b */ /* 0x001fce0008000002 */
[----:B------:R-:W-:Y:S01]  /*4f80*/  STG.E.64 desc[UR12][R8.64+0x18], R2 ;  /* 0x0000180208007986 */ /* 0x000fe2000c101b0c */
[----:B------:R-:W-:Y:S05]  /*4f90*/  EXIT ;  /* 0x000000000000794d */ /* 0x000fea0003800000 */
.L_x_37:
[----:B------:R-:W-:-:S00]  /*4fa0*/  BRA `(.L_x_37) ;  /* 0xfffffffc00fc7947 */ /* 0x000fc0000383ffff */
[----:B------:R-:W-:-:S00]  /*4fb0*/  NOP ;  /* 0x0000000000007918 */ /* 0x000fc00000000000 */
        /* <DEDUP_REMOVED lines=12> */
.L_x_38:


//--------------------- .nv.shared._Z21gemm_kernel_optimizediiidPKdiS0_idPdi --------------------------
	.section	.nv.shared._Z21gemm_kernel_optimizediiidPKdiS0_idPdi,"aw",@nobits
	.sectionflags	@""
	.align	8
.nv.shared._Z21gemm_kernel_optimizediiidPKdiS0_idPdi:
	.zero		33792


//--------------------- .nv.shared.reserved.0     --------------------------
	.section	.nv.shared.reserved.0,"aw",@nobits
	.weak		__nv_reservedSMEM_offset_0_alias
	.size		__nv_reservedSMEM_offset_0_alias, 0, 64
	.other		__nv_reservedSMEM_offset_0_alias,@"STO_CUDA_RESERVED_SHARED STV_DEFAULT"
__nv_reservedSMEM_offset_0_alias:
	.zero		0
	.zero		64


//--------------------- .nv.constant0._Z21gemm_kernel_optimizediiidPKdiS0_idPdi --------------------------
	.section	.nv.constant0._Z21gemm_kernel_optimizediiidPKdiS0_idPdi,"a",@progbits
	.sectionflags	@""
	.align	4
.nv.constant0._Z21gemm_kernel_optimizediiidPKdiS0_idPdi:
	.zero		972


//--------------------- SYMBOLS --------------------------

	.type		.nv.reservedSmem.offset0,@object
	.size		.nv.reservedSmem.offset0,0x4
	.type		.nv.reservedSmem.cap,@object
	.size		.nv.reservedSmem.cap,0x4
